	.target	sm_100a

	.elftype	@"ET_EXEC"


//--------------------- .note.nv.tkinfo           --------------------------
	.section	.note.nv.tkinfo,"",@"SHT_NOTE"
	.sectionflags	@"SHF_NOTE_NV_TKINFO"
	.tkinfo
        /*0018*/ 	.word	0x00000002
        /*0030*/ 	.string	""
        /*0030*/ 	.string	"ptxas"
        /*0030*/ 	.string	"Cuda compilation tools, release 13.0, V13.0.88"
        /*0030*/ 	.string	"Build cuda_13.0.r13.0/compiler.36424714_0"
        /*0030*/ 	.string	"-arch sm_100a -m 64 "



//--------------------- .note.nv.cuinfo           --------------------------
	.section	.note.nv.cuinfo,"",@"SHT_NOTE"
	.sectionflags	@"SHF_NOTE_NV_CUINFO"
        /*0018*/ 	.short	0x0002
        /*001a*/ 	.short	0x0064
        /*001c*/ 	.short	0x0082
	.zero		2


//--------------------- .nv.info                  --------------------------
	.section	.nv.info,"",@"SHT_CUDA_INFO"
	.align	4


	//----- nvinfo : EIATTR_REGCOUNT
	.align		4
        /*0000*/ 	.byte	0x04, 0x2f
        /*0002*/ 	.short	(.L_19 - .L_18)
	.align		4
.L_18:
        /*0004*/ 	.word	index@(_ZN7cutlass13device_kernelINS_4gemm6kernel13GemmUniversalIN4cute5tupleIJiiiiEEENS1_10collective13CollectiveMmaINS1_35MainloopSm100TmaUmmaWarpSpecializedILi16ELi2ELi4ENS5_IJNS4_1CILi2EEENSA_ILi4EEENSA_ILi1EEEEEEEENS5_IJNSA_ILi256EEENSA_ILi128EEENSA_ILi64EEEEEENS_12float_e4m3_tENS5_IJlSD_lEEESK_SL_NS4_8TiledMMAINS4_8MMA_AtomIJNS4_10MMA_TraitsINS4_25SM100_MMA_F8F6F4_2x1SM_SSEJSK_SK_fSG_SH_NS4_17integral_constantINS4_4UMMA5MajorELSS_0EEEST_NSQ_INSR_7ScaleInELSU_0EEESV_EEEEEENS4_6LayoutINS5_IJSD_SD_SD_EEENS5_IJNSA_ILi0EEES10_S10_EEEEENS5_IJNS4_10UnderscoreES13_S13_EEEEENS4_28SM100_TMA_2SM_LOAD_MULTICASTENS4_14ComposedLayoutINS4_7SwizzleILi2ELi4ELi3EEENS4_18smem_ptr_flag_bitsILi8EEENSY_INS5_IJNSA_ILi8EEESI_EEENS5_IJSI_SD_EEEEEEEvNS4_8identityENS4_18SM100_TMA_2SM_LOADES1G_vS1H_EENS_8epilogue10collective18CollectiveEpilogueINS1K_23Sm100TmaWarpSpecializedILi2ELi2ELi64ELb0ELb0EEEJNS5_IJSH_SH_SI_EEENS5_IJNSY_ISH_SD_EENSY_ISI_SD_EEEEESK_SL_SK_SL_NS1K_6fusion15FusionCallbacksIS1O_NS1T_17LinearCombinationISK_fSK_fLNS_15FloatRoundStyleE2EEES1P_S1S_JEEENS4_5SM1004TMEM4LOAD26SM100_TMEM_LOAD_32dp32b64xENS4_13SM90_TMA_LOADES1G_NS4_39AutoVectorizingCopyWithAssumedAlignmentILi128EEENS4_14SM90_TMA_STOREES1G_S25_S25_EEEvvEEEEvNT_6ParamsE)
        /*0008*/ 	.word	0x000000d0


	//----- nvinfo : EIATTR_FRAME_SIZE
	.align		4
.L_19:
        /*000c*/ 	.byte	0x04, 0x11
        /*000e*/ 	.short	(.L_21 - .L_20)
	.align		4
.L_20:
        /*0010*/ 	.word	index@($__internal_2_$__cuda_sm10x_tcgen05_guardrail_trap_unallocated_columns_being_dealloced)
        /*0014*/ 	.word	0x00000000


	//----- nvinfo : EIATTR_FRAME_SIZE
	.align		4
.L_21:
        /*0018*/ 	.byte	0x04, 0x11
        /*001a*/ 	.short	(.L_23 - .L_22)
	.align		4
.L_22:
        /*001c*/ 	.word	index@($__internal_1_$__cuda_sm10x_tcgen05_guardrail_trap_phase_invalid_during_alloc)
        /*0020*/ 	.word	0x00000000


	//----- nvinfo : EIATTR_FRAME_SIZE
	.align		4
.L_23:
        /*0024*/ 	.byte	0x04, 0x11
        /*0026*/ 	.short	(.L_25 - .L_24)
	.align		4
.L_24:
        /*0028*/ 	.word	index@($__internal_0_$__cuda_sm10x_tcgen05_guardrail_trap_col_being_dealloced_not_returned_by_alloc)
        /*002c*/ 	.word	0x00000000


	//----- nvinfo : EIATTR_FRAME_SIZE
	.align		4
.L_25:
        /*0030*/ 	.byte	0x04, 0x11
        /*0032*/ 	.short	(.L_27 - .L_26)
	.align		4
.L_26:
        /*0034*/ 	.word	index@(_ZN7cutlass13device_kernelINS_4gemm6kernel13GemmUniversalIN4cute5tupleIJiiiiEEENS1_10collective13CollectiveMmaINS1_35MainloopSm100TmaUmmaWarpSpecializedILi16ELi2ELi4ENS5_IJNS4_1CILi2EEENSA_ILi4EEENSA_ILi1EEEEEEEENS5_IJNSA_ILi256EEENSA_ILi128EEENSA_ILi64EEEEEENS_12float_e4m3_tENS5_IJlSD_lEEESK_SL_NS4_8TiledMMAINS4_8MMA_AtomIJNS4_10MMA_TraitsINS4_25SM100_MMA_F8F6F4_2x1SM_SSEJSK_SK_fSG_SH_NS4_17integral_constantINS4_4UMMA5MajorELSS_0EEEST_NSQ_INSR_7ScaleInELSU_0EEESV_EEEEEENS4_6LayoutINS5_IJSD_SD_SD_EEENS5_IJNSA_ILi0EEES10_S10_EEEEENS5_IJNS4_10UnderscoreES13_S13_EEEEENS4_28SM100_TMA_2SM_LOAD_MULTICASTENS4_14ComposedLayoutINS4_7SwizzleILi2ELi4ELi3EEENS4_18smem_ptr_flag_bitsILi8EEENSY_INS5_IJNSA_ILi8EEESI_EEENS5_IJSI_SD_EEEEEEEvNS4_8identityENS4_18SM100_TMA_2SM_LOADES1G_vS1H_EENS_8epilogue10collective18CollectiveEpilogueINS1K_23Sm100TmaWarpSpecializedILi2ELi2ELi64ELb0ELb0EEEJNS5_IJSH_SH_SI_EEENS5_IJNSY_ISH_SD_EENSY_ISI_SD_EEEEESK_SL_SK_SL_NS1K_6fusion15FusionCallbacksIS1O_NS1T_17LinearCombinationISK_fSK_fLNS_15FloatRoundStyleE2EEES1P_S1S_JEEENS4_5SM1004TMEM4LOAD26SM100_TMEM_LOAD_32dp32b64xENS4_13SM90_TMA_LOADES1G_NS4_39AutoVectorizingCopyWithAssumedAlignmentILi128EEENS4_14SM90_TMA_STOREES1G_S25_S25_EEEvvEEEEvNT_6ParamsE)
        /*0038*/ 	.word	0x00000000


	//----- nvinfo : EIATTR_MIN_STACK_SIZE
	.align		4
.L_27:
        /*003c*/ 	.byte	0x04, 0x12
        /*003e*/ 	.short	(.L_29 - .L_28)
	.align		4
.L_28:
        /*0040*/ 	.word	index@(_ZN7cutlass13device_kernelINS_4gemm6kernel13GemmUniversalIN4cute5tupleIJiiiiEEENS1_10collective13CollectiveMmaINS1_35MainloopSm100TmaUmmaWarpSpecializedILi16ELi2ELi4ENS5_IJNS4_1CILi2EEENSA_ILi4EEENSA_ILi1EEEEEEEENS5_IJNSA_ILi256EEENSA_ILi128EEENSA_ILi64EEEEEENS_12float_e4m3_tENS5_IJlSD_lEEESK_SL_NS4_8TiledMMAINS4_8MMA_AtomIJNS4_10MMA_TraitsINS4_25SM100_MMA_F8F6F4_2x1SM_SSEJSK_SK_fSG_SH_NS4_17integral_constantINS4_4UMMA5MajorELSS_0EEEST_NSQ_INSR_7ScaleInELSU_0EEESV_EEEEEENS4_6LayoutINS5_IJSD_SD_SD_EEENS5_IJNSA_ILi0EEES10_S10_EEEEENS5_IJNS4_10UnderscoreES13_S13_EEEEENS4_28SM100_TMA_2SM_LOAD_MULTICASTENS4_14ComposedLayoutINS4_7SwizzleILi2ELi4ELi3EEENS4_18smem_ptr_flag_bitsILi8EEENSY_INS5_IJNSA_ILi8EEESI_EEENS5_IJSI_SD_EEEEEEEvNS4_8identityENS4_18SM100_TMA_2SM_LOADES1G_vS1H_EENS_8epilogue10collective18CollectiveEpilogueINS1K_23Sm100TmaWarpSpecializedILi2ELi2ELi64ELb0ELb0EEEJNS5_IJSH_SH_SI_EEENS5_IJNSY_ISH_SD_EENSY_ISI_SD_EEEEESK_SL_SK_SL_NS1K_6fusion15FusionCallbacksIS1O_NS1T_17LinearCombinationISK_fSK_fLNS_15FloatRoundStyleE2EEES1P_S1S_JEEENS4_5SM1004TMEM4LOAD26SM100_TMEM_LOAD_32dp32b64xENS4_13SM90_TMA_LOADES1G_NS4_39AutoVectorizingCopyWithAssumedAlignmentILi128EEENS4_14SM90_TMA_STOREES1G_S25_S25_EEEvvEEEEvNT_6ParamsE)
        /*0044*/ 	.word	0x00000000
.L_29:


//--------------------- .nv.compat                --------------------------
	.section	.nv.compat,"",@"SHT_CUDA_COMPAT_INFO"
	.align	4
        /*0000*/ 	.byte	0x02, 0x09, 0x01, 0x00, 0x02, 0x02, 0x02, 0x00, 0x02, 0x05, 0x05, 0x00, 0x03, 0x07, 0x01, 0x01
        /*0010*/ 	.byte	0x02, 0x03, 0x01, 0x00, 0x02, 0x06, 0x01, 0x00, 0x04, 0x0b, 0x08, 0x00, 0x09, 0x00, 0x00, 0x00
        /*0020*/ 	.byte	0x00, 0x00, 0x00, 0x00


//--------------------- .nv.info._ZN7cutlass13device_kernelINS_4gemm6kernel13GemmUniversalIN4cute5tupleIJiiiiEEENS1_10collective13CollectiveMmaINS1_35MainloopSm100TmaUmmaWarpSpecializedILi16ELi2ELi4ENS5_IJNS4_1CILi2EEENSA_ILi4EEENSA_ILi1EEEEEEEENS5_IJNSA_ILi256EEENSA_ILi128EEENSA_ILi64EEEEEENS_12float_e4m3_tENS5_IJlSD_lEEESK_SL_NS4_8TiledMMAINS4_8MMA_AtomIJNS4_10MMA_TraitsINS4_25SM100_MMA_F8F6F4_2x1SM_SSEJSK_SK_fSG_SH_NS4_17integral_constantINS4_4UMMA5MajorELSS_0EEEST_NSQ_INSR_7ScaleInELSU_0EEESV_EEEEEENS4_6LayoutINS5_IJSD_SD_SD_EEENS5_IJNSA_ILi0EEES10_S10_EEEEENS5_IJNS4_10UnderscoreES13_S13_EEEEENS4_28SM100_TMA_2SM_LOAD_MULTICASTENS4_14ComposedLayoutINS4_7SwizzleILi2ELi4ELi3EEENS4_18smem_ptr_flag_bitsILi8EEENSY_INS5_IJNSA_ILi8EEESI_EEENS5_IJSI_SD_EEEEEEEvNS4_8identityENS4_18SM100_TMA_2SM_LOADES1G_vS1H_EENS_8epilogue10collective18CollectiveEpilogueINS1K_23Sm100TmaWarpSpecializedILi2ELi2ELi64ELb0ELb0EEEJNS5_IJSH_SH_SI_EEENS5_IJNSY_ISH_SD_EENSY_ISI_SD_EEEEESK_SL_SK_SL_NS1K_6fusion15FusionCallbacksIS1O_NS1T_17LinearCombinationISK_fSK_fLNS_15FloatRoundStyleE2EEES1P_S1S_JEEENS4_5SM1004TMEM4LOAD26SM100_TMEM_LOAD_32dp32b64xENS4_13SM90_TMA_LOADES1G_NS4_39AutoVectorizingCopyWithAssumedAlignmentILi128EEENS4_14SM90_TMA_STOREES1G_S25_S25_EEEvvEEEEvNT_6ParamsE --------------------------
	.section	.nv.info._ZN7cutlass13device_kernelINS_4gemm6kernel13GemmUniversalIN4cute5tupleIJiiiiEEENS1_10collective13CollectiveMmaINS1_35MainloopSm100TmaUmmaWarpSpecializedILi16ELi2ELi4ENS5_IJNS4_1CILi2EEENSA_ILi4EEENSA_ILi1EEEEEEEENS5_IJNSA_ILi256EEENSA_ILi128EEENSA_ILi64EEEEEENS_12float_e4m3_tENS5_IJlSD_lEEESK_SL_NS4_8TiledMMAINS4_8MMA_AtomIJNS4_10MMA_TraitsINS4_25SM100_MMA_F8F6F4_2x1SM_SSEJSK_SK_fSG_SH_NS4_17integral_constantINS4_4UMMA5MajorELSS_0EEEST_NSQ_INSR_7ScaleInELSU_0EEESV_EEEEEENS4_6LayoutINS5_IJSD_SD_SD_EEENS5_IJNSA_ILi0EEES10_S10_EEEEENS5_IJNS4_10UnderscoreES13_S13_EEEEENS4_28SM100_TMA_2SM_LOAD_MULTICASTENS4_14ComposedLayoutINS4_7SwizzleILi2ELi4ELi3EEENS4_18smem_ptr_flag_bitsILi8EEENSY_INS5_IJNSA_ILi8EEESI_EEENS5_IJSI_SD_EEEEEEEvNS4_8identityENS4_18SM100_TMA_2SM_LOADES1G_vS1H_EENS_8epilogue10collective18CollectiveEpilogueINS1K_23Sm100TmaWarpSpecializedILi2ELi2ELi64ELb0ELb0EEEJNS5_IJSH_SH_SI_EEENS5_IJNSY_ISH_SD_EENSY_ISI_SD_EEEEESK_SL_SK_SL_NS1K_6fusion15FusionCallbacksIS1O_NS1T_17LinearCombinationISK_fSK_fLNS_15FloatRoundStyleE2EEES1P_S1S_JEEENS4_5SM1004TMEM4LOAD26SM100_TMEM_LOAD_32dp32b64xENS4_13SM90_TMA_LOADES1G_NS4_39AutoVectorizingCopyWithAssumedAlignmentILi128EEENS4_14SM90_TMA_STOREES1G_S25_S25_EEEvvEEEEvNT_6ParamsE,"",@"SHT_CUDA_INFO"
	.sectionflags	@""
	.align	4


	//----- nvinfo : EIATTR_CUDA_API_VERSION
	.align		4
        /*0000*/ 	.byte	0x04, 0x37
        /*0002*/ 	.short	(.L_31 - .L_30)
.L_30:
        /*0004*/ 	.word	0x00000082


	//----- nvinfo : EIATTR_KPARAM_INFO
	.align		4
.L_31:
        /*0008*/ 	.byte	0x04, 0x17
        /*000a*/ 	.short	(.L_33 - .L_32)
.L_32:
        /*000c*/ 	.word	0x00000000
        /*0010*/ 	.short	0x0000
        /*0012*/ 	.short	0x0000
        /*0014*/ 	.byte	0x00, 0xf0, 0x01, 0x20


	//----- nvinfo : EIATTR_AT_ENTRY_FRAGMENTS
	.align		4
.L_33:
        /*0018*/ 	.byte	0x04, 0x4f
        /*001a*/ 	.short	(.L_35 - .L_34)


	//   ....[0]....
.L_34:
        /*001c*/ 	.word	0x00000007


	//----- nvinfo : EIATTR_RESERVED_SMEM_USED
	.align		4
.L_35:
        /*0020*/ 	.byte	0x01, 0x41
	.zero		2


	//----- nvinfo : EIATTR_SPARSE_MMA_MASK
	.align		4
        /*0024*/ 	.byte	0x03, 0x50
        /*0026*/ 	.short	0x0000


	//----- nvinfo : EIATTR_TCGEN05_2CTA_USED
	.align		4
        /*0028*/ 	.byte	0x01, 0x52
	.zero		2


	//----- nvinfo : EIATTR_MAXREG_COUNT
	.align		4
        /*002c*/ 	.byte	0x03, 0x1b
        /*002e*/ 	.short	0x00ff


	//----- nvinfo : EIATTR_NUM_BARRIERS
	.align		4
        /*0030*/ 	.byte	0x02, 0x4c
        /*0032*/ 	.byte	0x07
	.zero		1


	//----- nvinfo : EIATTR_EXTERNS
	.align		4
        /*0034*/ 	.byte	0x04, 0x0f
        /*0036*/ 	.short	(.L_37 - .L_36)


	//   ....[0]....
	.align		4
.L_36:
        /*0038*/ 	.word	index@(__assertfail)


	//----- nvinfo : EIATTR_MERCURY_ISA_VERSION
	.align		4
.L_37:
        /*003c*/ 	.byte	0x03, 0x5f
        /*003e*/ 	.short	0x0101


	//----- nvinfo : EIATTR_INT_WARP_WIDE_INSTR_OFFSETS
	.align		4
        /*0040*/ 	.byte	0x04, 0x31
        /*0042*/ 	.short	(.L_39 - .L_38)


	//   ....[0]....
.L_38:
        /*0044*/ 	.word	0x00000ed0


	//   ....[1]....
        /*0048*/ 	.word	0x00000f70


	//   ....[2]....
        /*004c*/ 	.word	0x00004a20


	//   ....[3]....
        /*0050*/ 	.word	0x00004a40


	//   ....[4]....
        /*0054*/ 	.word	0x00004a70


	//   ....[5]....
        /*0058*/ 	.word	0x000055a0


	//   ....[6]....
        /*005c*/ 	.word	0x00005610


	//   ....[7]....
        /*0060*/ 	.word	0x000056e0


	//   ....[8]....
        /*0064*/ 	.word	0x00005790


	//----- nvinfo : EIATTR_COOP_GROUP_MASK_REGIDS
	.align		4
.L_39:
        /*0068*/ 	.byte	0x04, 0x29
        /*006a*/ 	.short	(.L_41 - .L_40)


	//   ....[0]....
.L_40:
        /*006c*/ 	.word	0xffffffff


	//   ....[1]....
        /*0070*/ 	.word	0xffffffff


	//   ....[2]....
        /*0074*/ 	.word	0xffffffff


	//   ....[3]....
        /*0078*/ 	.word	0xffffffff


	//   ....[4]....
        /*007c*/ 	.word	0xffffffff


	//   ....[5]....
        /*0080*/ 	.word	0xffffffff


	//   ....[6]....
        /*0084*/ 	.word	0xffffffff


	//   ....[7]....
        /*0088*/ 	.word	0xffffffff


	//   ....[8]....
        /*008c*/ 	.word	0xffffffff


	//   ....[9]....
        /*0090*/ 	.word	0xffffffff


	//   ....[10]....
        /*0094*/ 	.word	0xffffffff


	//   ....[11]....
        /*0098*/ 	.word	0xffffffff


	//   ....[12]....
        /*009c*/ 	.word	0xffffffff


	//   ....[13]....
        /*00a0*/ 	.word	0xffffffff


	//----- nvinfo : EIATTR_COOP_GROUP_INSTR_OFFSETS
	.align		4
.L_41:
        /*00a4*/ 	.byte	0x04, 0x28
        /*00a6*/ 	.short	(.L_43 - .L_42)


	//   ....[0]....
.L_42:
        /*00a8*/ 	.word	0x000000b0


	//   ....[1]....
        /*00ac*/ 	.word	0x00000510


	//   ....[2]....
        /*00b0*/ 	.word	0x00000880


	//   ....[3]....
        /*00b4*/ 	.word	0x000009d0


	//   ....[4]....
        /*00b8*/ 	.word	0x00000ac0


	//   ....[5]....
        /*00bc*/ 	.word	0x00000c20


	//   ....[6]....
        /*00c0*/ 	.word	0x00000db0


	//   ....[7]....
        /*00c4*/ 	.word	0x00000ff0


	//   ....[8]....
        /*00c8*/ 	.word	0x00002380


	//   ....[9]....
        /*00cc*/ 	.word	0x000038e0


	//   ....[10]....
        /*00d0*/ 	.word	0x00003db0


	//   ....[11]....
        /*00d4*/ 	.word	0x00003de0


	//   ....[12]....
        /*00d8*/ 	.word	0x00004920


	//   ....[13]....
        /*00dc*/ 	.word	0x00004b30


	//----- nvinfo : EIATTR_VRC_CTA_INIT_COUNT
	.align		4
.L_43:
        /*00e0*/ 	.byte	0x02, 0x4a
        /*00e2*/ 	.byte	0x80
	.zero		1


	//----- nvinfo : EIATTR_SYSCALL_OFFSETS
	.align		4
        /*00e4*/ 	.byte	0x04, 0x46
        /*00e6*/ 	.short	(.L_45 - .L_44)


	//   ....[0]....
.L_44:
        /*00e8*/ 	.word	0x00006390


	//   ....[1]....
        /*00ec*/ 	.word	0x000064d0


	//   ....[2]....
        /*00f0*/ 	.word	0x00006d20


	//   ....[3]....
        /*00f4*/ 	.word	0x00008330


	//----- nvinfo : EIATTR_MBARRIER_INSTR_OFFSETS
	.align		4
.L_45:
        /*00f8*/ 	.byte	0x04, 0x39
        /*00fa*/ 	.short	(.L_47 - .L_46)


	//   ....[0]....
.L_46:
        /*00fc*/ 	.word	0x00000660
        /*0100*/ 	.word	0x000000ff
        /*0104*/ 	.word	0x00000000
        /*0108*/ 	.short	0x0100
        /*010a*/ 	.byte	0x04
	.zero		1


	//   ....[1]....
        /*010c*/ 	.word	0x00000670
        /*0110*/ 	.word	0x000000ff
        /*0114*/ 	.word	0x00000080
        /*0118*/ 	.short	0x0100
        /*011a*/ 	.byte	0x04
	.zero		1


	//   ....[2]....
        /*011c*/ 	.word	0x00000680
        /*0120*/ 	.word	0x000000ff
        /*0124*/ 	.word	0x00000008
        /*0128*/ 	.short	0x0100
        /*012a*/ 	.byte	0x04
	.zero		1


	//   ....[3]....
        /*012c*/ 	.word	0x00000690
        /*0130*/ 	.word	0x000000ff
        /*0134*/ 	.word	0x00000088
        /*0138*/ 	.short	0x0100
        /*013a*/ 	.byte	0x04
	.zero		1


	//   ....[4]....
        /*013c*/ 	.word	0x000006a0
        /*0140*/ 	.word	0x000000ff
        /*0144*/ 	.word	0x00000010
        /*0148*/ 	.short	0x0100
        /*014a*/ 	.byte	0x04
	.zero		1


	//   ....[5]....
        /*014c*/ 	.word	0x000006b0
        /*0150*/ 	.word	0x000000ff
        /*0154*/ 	.word	0x00000090
        /*0158*/ 	.short	0x0100
        /*015a*/ 	.byte	0x04
	.zero		1


	//   ....[6]....
        /*015c*/ 	.word	0x000006c0
        /*0160*/ 	.word	0x000000ff
        /*0164*/ 	.word	0x00000018
        /*0168*/ 	.short	0x0100
        /*016a*/ 	.byte	0x04
	.zero		1


	//   ....[7]....
        /*016c*/ 	.word	0x000006d0
        /*0170*/ 	.word	0x000000ff
        /*0174*/ 	.word	0x00000098
        /*0178*/ 	.short	0x0100
        /*017a*/ 	.byte	0x04
	.zero		1


	//   ....[8]....
        /*017c*/ 	.word	0x000006e0
        /*0180*/ 	.word	0x000000ff
        /*0184*/ 	.word	0x00000020
        /*0188*/ 	.short	0x0100
        /*018a*/ 	.byte	0x04
	.zero		1


	//   ....[9]....
        /*018c*/ 	.word	0x000006f0
        /*0190*/ 	.word	0x000000ff
        /*0194*/ 	.word	0x000000a0
        /*0198*/ 	.short	0x0100
        /*019a*/ 	.byte	0x04
	.zero		1


	//   ....[10]....
        /*019c*/ 	.word	0x00000700
        /*01a0*/ 	.word	0x000000ff
        /*01a4*/ 	.word	0x00000028
        /*01a8*/ 	.short	0x0100
        /*01aa*/ 	.byte	0x04
	.zero		1


	//   ....[11]....
        /*01ac*/ 	.word	0x00000710
        /*01b0*/ 	.word	0x000000ff
        /*01b4*/ 	.word	0x000000a8
        /*01b8*/ 	.short	0x0100
        /*01ba*/ 	.byte	0x04
	.zero		1


	//   ....[12]....
        /*01bc*/ 	.word	0x00000720
        /*01c0*/ 	.word	0x000000ff
        /*01c4*/ 	.word	0x00000030
        /*01c8*/ 	.short	0x0100
        /*01ca*/ 	.byte	0x04
	.zero		1


	//   ....[13]....
        /*01cc*/ 	.word	0x00000730
        /*01d0*/ 	.word	0x000000ff
        /*01d4*/ 	.word	0x000000b0
        /*01d8*/ 	.short	0x0100
        /*01da*/ 	.byte	0x04
	.zero		1


	//   ....[14]....
        /*01dc*/ 	.word	0x00000740
        /*01e0*/ 	.word	0x000000ff
        /*01e4*/ 	.word	0x00000038
        /*01e8*/ 	.short	0x0100
        /*01ea*/ 	.byte	0x04
	.zero		1


	//   ....[15]....
        /*01ec*/ 	.word	0x00000750
        /*01f0*/ 	.word	0x000000ff
        /*01f4*/ 	.word	0x000000b8
        /*01f8*/ 	.short	0x0100
        /*01fa*/ 	.byte	0x04
	.zero		1


	//   ....[16]....
        /*01fc*/ 	.word	0x00000760
        /*0200*/ 	.word	0x000000ff
        /*0204*/ 	.word	0x00000040
        /*0208*/ 	.short	0x0100
        /*020a*/ 	.byte	0x04
	.zero		1


	//   ....[17]....
        /*020c*/ 	.word	0x00000770
        /*0210*/ 	.word	0x000000ff
        /*0214*/ 	.word	0x000000c0
        /*0218*/ 	.short	0x0100
        /*021a*/ 	.byte	0x04
	.zero		1


	//   ....[18]....
        /*021c*/ 	.word	0x00000780
        /*0220*/ 	.word	0x000000ff
        /*0224*/ 	.word	0x00000048
        /*0228*/ 	.short	0x0100
        /*022a*/ 	.byte	0x04
	.zero		1


	//   ....[19]....
        /*022c*/ 	.word	0x00000790
        /*0230*/ 	.word	0x000000ff
        /*0234*/ 	.word	0x000000c8
        /*0238*/ 	.short	0x0100
        /*023a*/ 	.byte	0x04
	.zero		1


	//   ....[20]....
        /*023c*/ 	.word	0x000007a0
        /*0240*/ 	.word	0x000000ff
        /*0244*/ 	.word	0x00000050
        /*0248*/ 	.short	0x0100
        /*024a*/ 	.byte	0x04
	.zero		1


	//   ....[21]....
        /*024c*/ 	.word	0x000007b0
        /*0250*/ 	.word	0x000000ff
        /*0254*/ 	.word	0x000000d0
        /*0258*/ 	.short	0x0100
        /*025a*/ 	.byte	0x04
	.zero		1


	//   ....[22]....
        /*025c*/ 	.word	0x000007c0
        /*0260*/ 	.word	0x000000ff
        /*0264*/ 	.word	0x00000058
        /*0268*/ 	.short	0x0100
        /*026a*/ 	.byte	0x04
	.zero		1


	//   ....[23]....
        /*026c*/ 	.word	0x000007d0
        /*0270*/ 	.word	0x000000ff
        /*0274*/ 	.word	0x000000d8
        /*0278*/ 	.short	0x0100
        /*027a*/ 	.byte	0x04
	.zero		1


	//   ....[24]....
        /*027c*/ 	.word	0x000007e0
        /*0280*/ 	.word	0x000000ff
        /*0284*/ 	.word	0x00000060
        /*0288*/ 	.short	0x0100
        /*028a*/ 	.byte	0x04
	.zero		1


	//   ....[25]....
        /*028c*/ 	.word	0x000007f0
        /*0290*/ 	.word	0x000000ff
        /*0294*/ 	.word	0x000000e0
        /*0298*/ 	.short	0x0100
        /*029a*/ 	.byte	0x04
	.zero		1


	//   ....[26]....
        /*029c*/ 	.word	0x00000800
        /*02a0*/ 	.word	0x000000ff
        /*02a4*/ 	.word	0x00000068
        /*02a8*/ 	.short	0x0100
        /*02aa*/ 	.byte	0x04
	.zero		1


	//   ....[27]....
        /*02ac*/ 	.word	0x00000810
        /*02b0*/ 	.word	0x000000ff
        /*02b4*/ 	.word	0x000000e8
        /*02b8*/ 	.short	0x0100
        /*02ba*/ 	.byte	0x04
	.zero		1


	//   ....[28]....
        /*02bc*/ 	.word	0x00000820
        /*02c0*/ 	.word	0x000000ff
        /*02c4*/ 	.word	0x00000070
        /*02c8*/ 	.short	0x0100
        /*02ca*/ 	.byte	0x04
	.zero		1


	//   ....[29]....
        /*02cc*/ 	.word	0x00000830
        /*02d0*/ 	.word	0x000000ff
        /*02d4*/ 	.word	0x000000f0
        /*02d8*/ 	.short	0x0100
        /*02da*/ 	.byte	0x04
	.zero		1


	//   ....[30]....
        /*02dc*/ 	.word	0x00000840
        /*02e0*/ 	.word	0x000000ff
        /*02e4*/ 	.word	0x00000078
        /*02e8*/ 	.short	0x0100
        /*02ea*/ 	.byte	0x04
	.zero		1


	//   ....[31]....
        /*02ec*/ 	.word	0x00000850
        /*02f0*/ 	.word	0x000000ff
        /*02f4*/ 	.word	0x000000f8
        /*02f8*/ 	.short	0x0100
        /*02fa*/ 	.byte	0x04
	.zero		1


	//   ....[32]....
        /*02fc*/ 	.word	0x00000980
        /*0300*/ 	.word	0x000000ff
        /*0304*/ 	.word	0x00000100
        /*0308*/ 	.short	0x0100
        /*030a*/ 	.byte	0x04
	.zero		1


	//   ....[33]....
        /*030c*/ 	.word	0x00000990
        /*0310*/ 	.word	0x000000ff
        /*0314*/ 	.word	0x00000110
        /*0318*/ 	.short	0x0100
        /*031a*/ 	.byte	0x04
	.zero		1


	//   ....[34]....
        /*031c*/ 	.word	0x000009a0
        /*0320*/ 	.word	0x000000ff
        /*0324*/ 	.word	0x00000108
        /*0328*/ 	.short	0x0100
        /*032a*/ 	.byte	0x04
	.zero		1


	//   ....[35]....
        /*032c*/ 	.word	0x000009b0
        /*0330*/ 	.word	0x000000ff
        /*0334*/ 	.word	0x00000118
        /*0338*/ 	.short	0x0100
        /*033a*/ 	.byte	0x04
	.zero		1


	//   ....[36]....
        /*033c*/ 	.word	0x00000a90
        /*0340*/ 	.word	0x000000ff
        /*0344*/ 	.word	0x00000120
        /*0348*/ 	.short	0x0100
        /*034a*/ 	.byte	0x06
	.zero		1


	//   ....[37]....
        /*034c*/ 	.word	0x00000aa0
        /*0350*/ 	.word	0x000000ff
        /*0354*/ 	.word	0x00000128
        /*0358*/ 	.short	0x0100
        /*035a*/ 	.byte	0x06
	.zero		1


	//   ....[38]....
        /*035c*/ 	.word	0x00000bd0
        /*0360*/ 	.word	0x000000ff
        /*0364*/ 	.word	0x00000130
        /*0368*/ 	.short	0x0100
        /*036a*/ 	.byte	0x06
	.zero		1


	//   ....[39]....
        /*036c*/ 	.word	0x00000be0
        /*0370*/ 	.word	0x000000ff
        /*0374*/ 	.word	0x00000140
        /*0378*/ 	.short	0x0100
        /*037a*/ 	.byte	0x06
	.zero		1


	//   ....[40]....
        /*037c*/ 	.word	0x00000bf0
        /*0380*/ 	.word	0x000000ff
        /*0384*/ 	.word	0x00000138
        /*0388*/ 	.short	0x0100
        /*038a*/ 	.byte	0x06
	.zero		1


	//   ....[41]....
        /*038c*/ 	.word	0x00000c00
        /*0390*/ 	.word	0x000000ff
        /*0394*/ 	.word	0x00000148
        /*0398*/ 	.short	0x0100
        /*039a*/ 	.byte	0x06
	.zero		1


	//   ....[42]....
        /*039c*/ 	.word	0x00000d20
        /*03a0*/ 	.word	0x000000ff
        /*03a4*/ 	.word	0x00000150
        /*03a8*/ 	.short	0x0100
        /*03aa*/ 	.byte	0x04
	.zero		1


	//   ....[43]....
        /*03ac*/ 	.word	0x00000d30
        /*03b0*/ 	.word	0x000000ff
        /*03b4*/ 	.word	0x00000170
        /*03b8*/ 	.short	0x0100
        /*03ba*/ 	.byte	0x04
	.zero		1


	//   ....[44]....
        /*03bc*/ 	.word	0x00000d40
        /*03c0*/ 	.word	0x000000ff
        /*03c4*/ 	.word	0x00000158
        /*03c8*/ 	.short	0x0100
        /*03ca*/ 	.byte	0x04
	.zero		1


	//   ....[45]....
        /*03cc*/ 	.word	0x00000d50
        /*03d0*/ 	.word	0x000000ff
        /*03d4*/ 	.word	0x00000178
        /*03d8*/ 	.short	0x0100
        /*03da*/ 	.byte	0x04
	.zero		1


	//   ....[46]....
        /*03dc*/ 	.word	0x00000d60
        /*03e0*/ 	.word	0x000000ff
        /*03e4*/ 	.word	0x00000160
        /*03e8*/ 	.short	0x0100
        /*03ea*/ 	.byte	0x04
	.zero		1


	//   ....[47]....
        /*03ec*/ 	.word	0x00000d70
        /*03f0*/ 	.word	0x000000ff
        /*03f4*/ 	.word	0x00000180
        /*03f8*/ 	.short	0x0100
        /*03fa*/ 	.byte	0x04
	.zero		1


	//   ....[48]....
        /*03fc*/ 	.word	0x00000d80
        /*0400*/ 	.word	0x000000ff
        /*0404*/ 	.word	0x00000168
        /*0408*/ 	.short	0x0100
        /*040a*/ 	.byte	0x04
	.zero		1


	//   ....[49]....
        /*040c*/ 	.word	0x00000d90
        /*0410*/ 	.word	0x000000ff
        /*0414*/ 	.word	0x00000188
        /*0418*/ 	.short	0x0100
        /*041a*/ 	.byte	0x04
	.zero		1


	//   ....[50]....
        /*041c*/ 	.word	0x00000e80
        /*0420*/ 	.word	0x000000ff
        /*0424*/ 	.word	0x00000190
        /*0428*/ 	.short	0x0100
        /*042a*/ 	.byte	0x04
	.zero		1


	//   ....[51]....
        /*042c*/ 	.word	0x00000e90
        /*0430*/ 	.word	0x000000ff
        /*0434*/ 	.word	0x000001a0
        /*0438*/ 	.short	0x0100
        /*043a*/ 	.byte	0x04
	.zero		1


	//   ....[52]....
        /*043c*/ 	.word	0x00000ea0
        /*0440*/ 	.word	0x000000ff
        /*0444*/ 	.word	0x00000198
        /*0448*/ 	.short	0x0100
        /*044a*/ 	.byte	0x04
	.zero		1


	//   ....[53]....
        /*044c*/ 	.word	0x00000eb0
        /*0450*/ 	.word	0x000000ff
        /*0454*/ 	.word	0x000001a8
        /*0458*/ 	.short	0x0100
        /*045a*/ 	.byte	0x04
	.zero		1


	//   ....[54]....
        /*045c*/ 	.word	0x00000fb0
        /*0460*/ 	.word	0x000000ff
        /*0464*/ 	.word	0x000001b0
        /*0468*/ 	.short	0x0100
        /*046a*/ 	.byte	0x06
	.zero		1


	//   ....[55]....
        /*046c*/ 	.word	0x00001bd0
        /*0470*/ 	.word	0x00000000
        /*0474*/ 	.word	0x000001a0
        /*0478*/ 	.short	0x010a
        /*047a*/ 	.byte	0xff
	.zero		1


	//   ....[56]....
        /*047c*/ 	.word	0x00001bf0
        /*0480*/ 	.word	0x00000000
        /*0484*/ 	.word	0x00000190
        /*0488*/ 	.short	0x0101
        /*048a*/ 	.byte	0xff
	.zero		1


	//   ....[57]....
        /*048c*/ 	.word	0x00001ca0
        /*0490*/ 	.word	0x000000ff
        /*0494*/ 	.word	0x00000080
        /*0498*/ 	.short	0x010a
        /*049a*/ 	.byte	0x04
	.zero		1


	//   ....[58]....
        /*049c*/ 	.word	0x00001d70
        /*04a0*/ 	.word	0x000000ff
        /*04a4*/ 	.word	0x00000080
        /*04a8*/ 	.short	0x010a
        /*04aa*/ 	.byte	0x21
	.zero		1


	//   ....[59]....
        /*04ac*/ 	.word	0x00001f20
        /*04b0*/ 	.word	0x000000ff
        /*04b4*/ 	.word	0x00000080
        /*04b8*/ 	.short	0x010a
        /*04ba*/ 	.byte	0x05
	.zero		1


	//   ....[60]....
        /*04bc*/ 	.word	0x00002030
        /*04c0*/ 	.word	0x000000ff
        /*04c4*/ 	.word	0x00000128
        /*04c8*/ 	.short	0x0101
        /*04ca*/ 	.byte	0x0d
	.zero		1


	//   ....[61]....
        /*04cc*/ 	.word	0x00002050
        /*04d0*/ 	.word	0x000000ff
        /*04d4*/ 	.word	0x00000080
        /*04d8*/ 	.short	0x010a
        /*04da*/ 	.byte	0x04
	.zero		1


	//   ....[62]....
        /*04dc*/ 	.word	0x000020d0
        /*04e0*/ 	.word	0x000000ff
        /*04e4*/ 	.word	0x00000080
        /*04e8*/ 	.short	0x010a
        /*04ea*/ 	.byte	0x11
	.zero		1


	//   ....[63]....
        /*04ec*/ 	.word	0x00002270
        /*04f0*/ 	.word	0x000000ff
        /*04f4*/ 	.word	0x00000080
        /*04f8*/ 	.short	0x010a
        /*04fa*/ 	.byte	0x05
	.zero		1


	//   ....[64]....
        /*04fc*/ 	.word	0x000023b0
        /*0500*/ 	.word	0x00000003
        /*0504*/ 	.word	0x00000130
        /*0508*/ 	.short	0x010a
        /*050a*/ 	.byte	0xff
	.zero		1


	//   ....[65]....
        /*050c*/ 	.word	0x00002500
        /*0510*/ 	.word	0x00000000
        /*0514*/ 	.word	0x00000000
        /*0518*/ 	.short	0x0101
        /*051a*/ 	.byte	0xff
	.zero		1


	//   ....[66]....
        /*051c*/ 	.word	0x00002aa0
        /*0520*/ 	.word	0x000000ff
        /*0524*/ 	.word	0x00000000
        /*0528*/ 	.short	0x010a
        /*052a*/ 	.byte	0x04
	.zero		1


	//   ....[67]....
        /*052c*/ 	.word	0x00002b30
        /*0530*/ 	.word	0x000000ff
        /*0534*/ 	.word	0x00000000
        /*0538*/ 	.short	0x010a
        /*053a*/ 	.byte	0x05
	.zero		1


	//   ....[68]....
        /*053c*/ 	.word	0x00002bc0
        /*0540*/ 	.word	0x000000ff
        /*0544*/ 	.word	0x00000000
        /*0548*/ 	.short	0x010a
        /*054a*/ 	.byte	0x05
	.zero		1


	//   ....[69]....
        /*054c*/ 	.word	0x00002c50
        /*0550*/ 	.word	0x000000ff
        /*0554*/ 	.word	0x00000000
        /*0558*/ 	.short	0x010a
        /*055a*/ 	.byte	0x05
	.zero		1


	//   ....[70]....
        /*055c*/ 	.word	0x00002ce0
        /*0560*/ 	.word	0x000000ff
        /*0564*/ 	.word	0x00000000
        /*0568*/ 	.short	0x010a
        /*056a*/ 	.byte	0x05
	.zero		1


	//   ....[71]....
        /*056c*/ 	.word	0x00002d70
        /*0570*/ 	.word	0x000000ff
        /*0574*/ 	.word	0x00000000
        /*0578*/ 	.short	0x010a
        /*057a*/ 	.byte	0x05
	.zero		1


	//   ....[72]....
        /*057c*/ 	.word	0x00002e00
        /*0580*/ 	.word	0x000000ff
        /*0584*/ 	.word	0x00000000
        /*0588*/ 	.short	0x010a
        /*058a*/ 	.byte	0x05
	.zero		1


	//   ....[73]....
        /*058c*/ 	.word	0x00002e90
        /*0590*/ 	.word	0x000000ff
        /*0594*/ 	.word	0x00000000
        /*0598*/ 	.short	0x010a
        /*059a*/ 	.byte	0x05
	.zero		1


	//   ....[74]....
        /*059c*/ 	.word	0x00002f20
        /*05a0*/ 	.word	0x000000ff
        /*05a4*/ 	.word	0x00000000
        /*05a8*/ 	.short	0x010a
        /*05aa*/ 	.byte	0x05
	.zero		1


	//   ....[75]....
        /*05ac*/ 	.word	0x00002fb0
        /*05b0*/ 	.word	0x000000ff
        /*05b4*/ 	.word	0x00000000
        /*05b8*/ 	.short	0x010a
        /*05ba*/ 	.byte	0x05
	.zero		1


	//   ....[76]....
        /*05bc*/ 	.word	0x00003040
        /*05c0*/ 	.word	0x000000ff
        /*05c4*/ 	.word	0x00000000
        /*05c8*/ 	.short	0x010a
        /*05ca*/ 	.byte	0x05
	.zero		1


	//   ....[77]....
        /*05cc*/ 	.word	0x000030d0
        /*05d0*/ 	.word	0x000000ff
        /*05d4*/ 	.word	0x00000000
        /*05d8*/ 	.short	0x010a
        /*05da*/ 	.byte	0x05
	.zero		1


	//   ....[78]....
        /*05dc*/ 	.word	0x00003160
        /*05e0*/ 	.word	0x000000ff
        /*05e4*/ 	.word	0x00000000
        /*05e8*/ 	.short	0x010a
        /*05ea*/ 	.byte	0x05
	.zero		1


	//   ....[79]....
        /*05ec*/ 	.word	0x000031f0
        /*05f0*/ 	.word	0x000000ff
        /*05f4*/ 	.word	0x00000000
        /*05f8*/ 	.short	0x010a
        /*05fa*/ 	.byte	0x05
	.zero		1


	//   ....[80]....
        /*05fc*/ 	.word	0x00003280
        /*0600*/ 	.word	0x000000ff
        /*0604*/ 	.word	0x00000000
        /*0608*/ 	.short	0x010a
        /*060a*/ 	.byte	0x05
	.zero		1


	//   ....[81]....
        /*060c*/ 	.word	0x00003320
        /*0610*/ 	.word	0x00000000
        /*0614*/ 	.word	0x00000000
        /*0618*/ 	.short	0x010a
        /*061a*/ 	.byte	0xff
	.zero		1


	//   ....[82]....
        /*061c*/ 	.word	0x00003440
        /*0620*/ 	.word	0x00000002
        /*0624*/ 	.word	0x00000190
        /*0628*/ 	.short	0x010a
        /*062a*/ 	.byte	0xff
	.zero		1


	//   ....[83]....
        /*062c*/ 	.word	0x000034a0
        /*0630*/ 	.word	0x00000004
        /*0634*/ 	.word	0x00000000
        /*0638*/ 	.short	0x0101
        /*063a*/ 	.byte	0xff
	.zero		1


	//   ....[84]....
        /*063c*/ 	.word	0x000034c0
        /*0640*/ 	.word	0x000000ff
        /*0644*/ 	.word	0x00000140
        /*0648*/ 	.short	0x010a
        /*064a*/ 	.byte	0x04
	.zero		1


	//   ....[85]....
        /*064c*/ 	.word	0x000035e0
        /*0650*/ 	.word	0x00000002
        /*0654*/ 	.word	0x00000130
        /*0658*/ 	.short	0x010a
        /*065a*/ 	.byte	0xff
	.zero		1


	//   ....[86]....
        /*065c*/ 	.word	0x000036f0
        /*0660*/ 	.word	0x00000002
        /*0664*/ 	.word	0x00000000
        /*0668*/ 	.short	0x0101
        /*066a*/ 	.byte	0xff
	.zero		1


	//   ....[87]....
        /*066c*/ 	.word	0x00003780
        /*0670*/ 	.word	0x000000ff
        /*0674*/ 	.word	0x00000140
        /*0678*/ 	.short	0x0106
        /*067a*/ 	.byte	0x04
	.zero		1


	//   ....[88]....
        /*067c*/ 	.word	0x000037a0
        /*0680*/ 	.word	0x000000ff
        /*0684*/ 	.word	0x00000140
        /*0688*/ 	.short	0x010a
        /*068a*/ 	.byte	0x04
	.zero		1


	//   ....[89]....
        /*068c*/ 	.word	0x00003830
        /*0690*/ 	.word	0x000000ff
        /*0694*/ 	.word	0x00000140
        /*0698*/ 	.short	0x0106
        /*069a*/ 	.byte	0x07
	.zero		1


	//   ....[90]....
        /*069c*/ 	.word	0x00003870
        /*06a0*/ 	.word	0x00000000
        /*06a4*/ 	.word	0x00000140
        /*06a8*/ 	.short	0x010a
        /*06aa*/ 	.byte	0xff
	.zero		1


	//   ....[91]....
        /*06ac*/ 	.word	0x00003ab0
        /*06b0*/ 	.word	0x000000ff
        /*06b4*/ 	.word	0x00000008
        /*06b8*/ 	.short	0x010a
        /*06ba*/ 	.byte	0x05
	.zero		1


	//   ....[92]....
        /*06bc*/ 	.word	0x00003ad0
        /*06c0*/ 	.word	0x000000ff
        /*06c4*/ 	.word	0x00000008
        /*06c8*/ 	.short	0x010a
        /*06ca*/ 	.byte	0x05
	.zero		1


	//   ....[93]....
        /*06cc*/ 	.word	0x00003c60
        /*06d0*/ 	.word	0x000000ff
        /*06d4*/ 	.word	0x00000008
        /*06d8*/ 	.short	0x010a
        /*06da*/ 	.byte	0x05
	.zero		1


	//   ....[94]....
        /*06dc*/ 	.word	0x00003c80
        /*06e0*/ 	.word	0x000000ff
        /*06e4*/ 	.word	0x00000008
        /*06e8*/ 	.short	0x010a
        /*06ea*/ 	.byte	0x05
	.zero		1


	//   ....[95]....
        /*06ec*/ 	.word	0x00003d40
        /*06f0*/ 	.word	0x000000ff
        /*06f4*/ 	.word	0x00000000
        /*06f8*/ 	.short	0x0101
        /*06fa*/ 	.byte	0x04
	.zero		1


	//   ....[96]....
        /*06fc*/ 	.word	0x00004040
        /*0700*/ 	.word	0x00000000
        /*0704*/ 	.word	0x00000130
        /*0708*/ 	.short	0x010a
        /*070a*/ 	.byte	0xff
	.zero		1


	//   ....[97]....
        /*070c*/ 	.word	0x00004100
        /*0710*/ 	.word	0x00000000
        /*0714*/ 	.word	0x00000000
        /*0718*/ 	.short	0x0101
        /*071a*/ 	.byte	0xff
	.zero		1


	//   ....[98]....
        /*071c*/ 	.word	0x000041c0
        /*0720*/ 	.word	0x000000ff
        /*0724*/ 	.word	0x00000000
        /*0728*/ 	.short	0x010a
        /*072a*/ 	.byte	0x04
	.zero		1


	//   ....[99]....
        /*072c*/ 	.word	0x000041d0
        /*0730*/ 	.word	0x000000ff
        /*0734*/ 	.word	0x00000170
        /*0738*/ 	.short	0x010a
        /*073a*/ 	.byte	0x17
	.zero		1


	//   ....[100]....
        /*073c*/ 	.word	0x00004280
        /*0740*/ 	.word	0x000000ff
        /*0744*/ 	.word	0x00000000
        /*0748*/ 	.short	0x010a
        /*074a*/ 	.byte	0x05
	.zero		1


	//   ....[101]....
        /*074c*/ 	.word	0x000043c0
        /*0750*/ 	.word	0x000000ff
        /*0754*/ 	.word	0x00000000
        /*0758*/ 	.short	0x010a
        /*075a*/ 	.byte	0x04
	.zero		1


	//   ....[102]....
        /*075c*/ 	.word	0x00004610
        /*0760*/ 	.word	0x000000ff
        /*0764*/ 	.word	0x00000000
        /*0768*/ 	.short	0x010a
        /*076a*/ 	.byte	0x04
	.zero		1


	//   ....[103]....
        /*076c*/ 	.word	0x000046a0
        /*0770*/ 	.word	0x000000ff
        /*0774*/ 	.word	0x00000000
        /*0778*/ 	.short	0x010a
        /*077a*/ 	.byte	0x05
	.zero		1


	//   ....[104]....
        /*077c*/ 	.word	0x00004730
        /*0780*/ 	.word	0x000000ff
        /*0784*/ 	.word	0x00000000
        /*0788*/ 	.short	0x010a
        /*078a*/ 	.byte	0x05
	.zero		1


	//   ....[105]....
        /*078c*/ 	.word	0x000047d0
        /*0790*/ 	.word	0x00000000
        /*0794*/ 	.word	0x00000000
        /*0798*/ 	.short	0x010a
        /*079a*/ 	.byte	0xff
	.zero		1


	//   ....[106]....
        /*079c*/ 	.word	0x00004810
        /*07a0*/ 	.word	0x00000000
        /*07a4*/ 	.word	0x00000000
        /*07a8*/ 	.short	0x010a
        /*07aa*/ 	.byte	0xff
	.zero		1


	//   ....[107]....
        /*07ac*/ 	.word	0x00004880
        /*07b0*/ 	.word	0x000000ff
        /*07b4*/ 	.word	0x00000000
        /*07b8*/ 	.short	0x0101
        /*07ba*/ 	.byte	0x04
	.zero		1


	//   ....[108]....
        /*07bc*/ 	.word	0x000048c0
        /*07c0*/ 	.word	0x000000ff
        /*07c4*/ 	.word	0x000001b0
        /*07c8*/ 	.short	0x010a
        /*07ca*/ 	.byte	0x11
	.zero		1


	//   ....[109]....
        /*07cc*/ 	.word	0x00004910
        /*07d0*/ 	.word	0x000000ff
        /*07d4*/ 	.word	0x00000000
        /*07d8*/ 	.short	0x0101
        /*07da*/ 	.byte	0x04
	.zero		1


	//   ....[110]....
        /*07dc*/ 	.word	0x00004da0
        /*07e0*/ 	.word	0x0000000c
        /*07e4*/ 	.word	0x00000130
        /*07e8*/ 	.short	0x010a
        /*07ea*/ 	.byte	0xff
	.zero		1


	//   ....[111]....
        /*07ec*/ 	.word	0x00004f10
        /*07f0*/ 	.word	0x00000000
        /*07f4*/ 	.word	0x00000000
        /*07f8*/ 	.short	0x0101
        /*07fa*/ 	.byte	0xff
	.zero		1


	//   ....[112]....
        /*07fc*/ 	.word	0x000053a0
        /*0800*/ 	.word	0x000000ff
        /*0804*/ 	.word	0x00000128
        /*0808*/ 	.short	0x010a
        /*080a*/ 	.byte	0x15
	.zero		1


	//   ....[113]....
        /*080c*/ 	.word	0x00005520
        /*0810*/ 	.word	0x000000ff
        /*0814*/ 	.word	0x00000110
        /*0818*/ 	.short	0x010a
        /*081a*/ 	.byte	0x15
	.zero		1


	//   ....[114]....
        /*081c*/ 	.word	0x00005690
        /*0820*/ 	.word	0x000000ff
        /*0824*/ 	.word	0x00000100
        /*0828*/ 	.short	0x010b
        /*082a*/ 	.byte	0x15
	.zero		1


	//   ....[115]....
        /*082c*/ 	.word	0x000056a0
        /*0830*/ 	.word	0x000000ff
        /*0834*/ 	.word	0x00000000
        /*0838*/ 	.short	0x0101
        /*083a*/ 	.byte	0x22
	.zero		1


	//   ....[116]....
        /*083c*/ 	.word	0x000056b0
        /*0840*/ 	.word	0x000000ff
        /*0844*/ 	.word	0x00000118
        /*0848*/ 	.short	0x010a
        /*084a*/ 	.byte	0x15
	.zero		1


	//   ....[117]....
        /*084c*/ 	.word	0x00005890
        /*0850*/ 	.word	0x000000ff
        /*0854*/ 	.word	0x00000108
        /*0858*/ 	.short	0x010b
        /*085a*/ 	.byte	0x15
	.zero		1


	//   ....[118]....
        /*085c*/ 	.word	0x000058a0
        /*0860*/ 	.word	0x000000ff
        /*0864*/ 	.word	0x00000000
        /*0868*/ 	.short	0x0101
        /*086a*/ 	.byte	0x21
	.zero		1


	//   ....[119]....
        /*086c*/ 	.word	0x000058d0
        /*0870*/ 	.word	0x000000ff
        /*0874*/ 	.word	0x00000110
        /*0878*/ 	.short	0x010a
        /*087a*/ 	.byte	0x15
	.zero		1


	//   ....[120]....
        /*087c*/ 	.word	0x00005910
        /*0880*/ 	.word	0x00000000
        /*0884*/ 	.word	0x00000118
        /*0888*/ 	.short	0x010a
        /*088a*/ 	.byte	0xff
	.zero		1


	//   ....[121]....
        /*088c*/ 	.word	0x00005c30
        /*0890*/ 	.word	0x00000003
        /*0894*/ 	.word	0x00000130
        /*0898*/ 	.short	0x010a
        /*089a*/ 	.byte	0xff
	.zero		1


	//   ....[122]....
        /*089c*/ 	.word	0x00005db0
        /*08a0*/ 	.word	0x00000000
        /*08a4*/ 	.word	0x00000000
        /*08a8*/ 	.short	0x0101
        /*08aa*/ 	.byte	0xff
	.zero		1


	//   ....[123]....
        /*08ac*/ 	.word	0x000068e0
        /*08b0*/ 	.word	0x00000003
        /*08b4*/ 	.word	0x00000100
        /*08b8*/ 	.short	0x010a
        /*08ba*/ 	.byte	0xff
	.zero		1


	//   ....[124]....
        /*08bc*/ 	.word	0x00006900
        /*08c0*/ 	.word	0x000000a4
        /*08c4*/ 	.word	0x00000150
        /*08c8*/ 	.short	0x010a
        /*08ca*/ 	.byte	0xff
	.zero		1


	//   ....[125]....
        /*08cc*/ 	.word	0x00006a40
        /*08d0*/ 	.word	0x00000003
        /*08d4*/ 	.word	0x00000100
        /*08d8*/ 	.short	0x010a
        /*08da*/ 	.byte	0xff
	.zero		1


	//   ....[126]....
        /*08dc*/ 	.word	0x00006b90
        /*08e0*/ 	.word	0x00000000
        /*08e4*/ 	.word	0x00000000
        /*08e8*/ 	.short	0x0101
        /*08ea*/ 	.byte	0xff
	.zero		1


	//   ....[127]....
        /*08ec*/ 	.word	0x00006bf0
        /*08f0*/ 	.word	0x000000a4
        /*08f4*/ 	.word	0x00000150
        /*08f8*/ 	.short	0x010a
        /*08fa*/ 	.byte	0xff
	.zero		1


	//   ....[128]....
        /*08fc*/ 	.word	0x00007fa0
        /*0900*/ 	.word	0x000000c8
        /*0904*/ 	.word	0x00000100
        /*0908*/ 	.short	0x010a
        /*090a*/ 	.byte	0xff
	.zero		1


	//   ....[129]....
        /*090c*/ 	.word	0x00008080
        /*0910*/ 	.word	0x000000c8
        /*0914*/ 	.word	0x00000100
        /*0918*/ 	.short	0x010a
        /*091a*/ 	.byte	0xff
	.zero		1


	//   ....[130]....
        /*091c*/ 	.word	0x000081d0
        /*0920*/ 	.word	0x00000000
        /*0924*/ 	.word	0x00000000
        /*0928*/ 	.short	0x0101
        /*092a*/ 	.byte	0xff
	.zero		1


	//   ....[131]....
        /*092c*/ 	.word	0x000085e0
        /*0930*/ 	.word	0x000000a4
        /*0934*/ 	.word	0x00000000
        /*0938*/ 	.short	0x0101
        /*093a*/ 	.byte	0xff
	.zero		1


	//   ....[132]....
        /*093c*/ 	.word	0x00009630
        /*0940*/ 	.word	0x00000000
        /*0944*/ 	.word	0x000001a0
        /*0948*/ 	.short	0x010a
        /*094a*/ 	.byte	0xff
	.zero		1


	//   ....[133]....
        /*094c*/ 	.word	0x00009690
        /*0950*/ 	.word	0x00000000
        /*0954*/ 	.word	0x00000080
        /*0958*/ 	.short	0x010a
        /*095a*/ 	.byte	0xff
	.zero		1


	//   ....[134]....
        /*095c*/ 	.word	0x000096f0
        /*0960*/ 	.word	0x00000000
        /*0964*/ 	.word	0x00000080
        /*0968*/ 	.short	0x010a
        /*096a*/ 	.byte	0xff
	.zero		1


	//   ....[135]....
        /*096c*/ 	.word	0x00009740
        /*0970*/ 	.word	0x00000003
        /*0974*/ 	.word	0x00000130
        /*0978*/ 	.short	0x010a
        /*097a*/ 	.byte	0xff
	.zero		1


	//   ....[136]....
        /*097c*/ 	.word	0x000097a0
        /*0980*/ 	.word	0x00000000
        /*0984*/ 	.word	0x00000000
        /*0988*/ 	.short	0x010a
        /*098a*/ 	.byte	0xff
	.zero		1


	//   ....[137]....
        /*098c*/ 	.word	0x00009800
        /*0990*/ 	.word	0x00000000
        /*0994*/ 	.word	0x00000000
        /*0998*/ 	.short	0x010a
        /*099a*/ 	.byte	0xff
	.zero		1


	//   ....[138]....
        /*099c*/ 	.word	0x00009860
        /*09a0*/ 	.word	0x00000000
        /*09a4*/ 	.word	0x00000000
        /*09a8*/ 	.short	0x010a
        /*09aa*/ 	.byte	0xff
	.zero		1


	//   ....[139]....
        /*09ac*/ 	.word	0x000098c0
        /*09b0*/ 	.word	0x00000000
        /*09b4*/ 	.word	0x00000000
        /*09b8*/ 	.short	0x010a
        /*09ba*/ 	.byte	0xff
	.zero		1


	//   ....[140]....
        /*09bc*/ 	.word	0x00009920
        /*09c0*/ 	.word	0x00000000
        /*09c4*/ 	.word	0x00000000
        /*09c8*/ 	.short	0x010a
        /*09ca*/ 	.byte	0xff
	.zero		1


	//   ....[141]....
        /*09cc*/ 	.word	0x00009980
        /*09d0*/ 	.word	0x00000000
        /*09d4*/ 	.word	0x00000000
        /*09d8*/ 	.short	0x010a
        /*09da*/ 	.byte	0xff
	.zero		1


	//   ....[142]....
        /*09dc*/ 	.word	0x000099e0
        /*09e0*/ 	.word	0x00000000
        /*09e4*/ 	.word	0x00000000
        /*09e8*/ 	.short	0x010a
        /*09ea*/ 	.byte	0xff
	.zero		1


	//   ....[143]....
        /*09ec*/ 	.word	0x00009a40
        /*09f0*/ 	.word	0x00000000
        /*09f4*/ 	.word	0x00000000
        /*09f8*/ 	.short	0x010a
        /*09fa*/ 	.byte	0xff
	.zero		1


	//   ....[144]....
        /*09fc*/ 	.word	0x00009aa0
        /*0a00*/ 	.word	0x00000000
        /*0a04*/ 	.word	0x00000000
        /*0a08*/ 	.short	0x010a
        /*0a0a*/ 	.byte	0xff
	.zero		1


	//   ....[145]....
        /*0a0c*/ 	.word	0x00009b00
        /*0a10*/ 	.word	0x00000000
        /*0a14*/ 	.word	0x00000000
        /*0a18*/ 	.short	0x010a
        /*0a1a*/ 	.byte	0xff
	.zero		1


	//   ....[146]....
        /*0a1c*/ 	.word	0x00009b60
        /*0a20*/ 	.word	0x00000000
        /*0a24*/ 	.word	0x00000000
        /*0a28*/ 	.short	0x010a
        /*0a2a*/ 	.byte	0xff
	.zero		1


	//   ....[147]....
        /*0a2c*/ 	.word	0x00009bc0
        /*0a30*/ 	.word	0x00000000
        /*0a34*/ 	.word	0x00000000
        /*0a38*/ 	.short	0x010a
        /*0a3a*/ 	.byte	0xff
	.zero		1


	//   ....[148]....
        /*0a3c*/ 	.word	0x00009c20
        /*0a40*/ 	.word	0x00000000
        /*0a44*/ 	.word	0x00000000
        /*0a48*/ 	.short	0x010a
        /*0a4a*/ 	.byte	0xff
	.zero		1


	//   ....[149]....
        /*0a4c*/ 	.word	0x00009c80
        /*0a50*/ 	.word	0x00000000
        /*0a54*/ 	.word	0x00000000
        /*0a58*/ 	.short	0x010a
        /*0a5a*/ 	.byte	0xff
	.zero		1


	//   ....[150]....
        /*0a5c*/ 	.word	0x00009ce0
        /*0a60*/ 	.word	0x00000000
        /*0a64*/ 	.word	0x00000000
        /*0a68*/ 	.short	0x010a
        /*0a6a*/ 	.byte	0xff
	.zero		1


	//   ....[151]....
        /*0a6c*/ 	.word	0x00009d30
        /*0a70*/ 	.word	0x00000002
        /*0a74*/ 	.word	0x00000190
        /*0a78*/ 	.short	0x010a
        /*0a7a*/ 	.byte	0xff
	.zero		1


	//   ....[152]....
        /*0a7c*/ 	.word	0x00009d90
        /*0a80*/ 	.word	0x00000002
        /*0a84*/ 	.word	0x00000140
        /*0a88*/ 	.short	0x010a
        /*0a8a*/ 	.byte	0xff
	.zero		1


	//   ....[153]....
        /*0a8c*/ 	.word	0x00009de0
        /*0a90*/ 	.word	0x00000002
        /*0a94*/ 	.word	0x00000130
        /*0a98*/ 	.short	0x010a
        /*0a9a*/ 	.byte	0xff
	.zero		1


	//   ....[154]....
        /*0a9c*/ 	.word	0x00009e40
        /*0aa0*/ 	.word	0x00000000
        /*0aa4*/ 	.word	0x00000140
        /*0aa8*/ 	.short	0x010a
        /*0aaa*/ 	.byte	0xff
	.zero		1


	//   ....[155]....
        /*0aac*/ 	.word	0x00009ea0
        /*0ab0*/ 	.word	0x00000000
        /*0ab4*/ 	.word	0x00000008
        /*0ab8*/ 	.short	0x010a
        /*0aba*/ 	.byte	0xff
	.zero		1


	//   ....[156]....
        /*0abc*/ 	.word	0x00009f90
        /*0ac0*/ 	.word	0x00000000
        /*0ac4*/ 	.word	0x00000008
        /*0ac8*/ 	.short	0x010a
        /*0aca*/ 	.byte	0xff
	.zero		1


	//   ....[157]....
        /*0acc*/ 	.word	0x00009fe0
        /*0ad0*/ 	.word	0x00000000
        /*0ad4*/ 	.word	0x00000130
        /*0ad8*/ 	.short	0x010a
        /*0ada*/ 	.byte	0xff
	.zero		1


	//   ....[158]....
        /*0adc*/ 	.word	0x0000a040
        /*0ae0*/ 	.word	0x00000000
        /*0ae4*/ 	.word	0x00000170
        /*0ae8*/ 	.short	0x010a
        /*0aea*/ 	.byte	0xff
	.zero		1


	//   ....[159]....
        /*0aec*/ 	.word	0x0000a0a0
        /*0af0*/ 	.word	0x00000000
        /*0af4*/ 	.word	0x00000000
        /*0af8*/ 	.short	0x010a
        /*0afa*/ 	.byte	0xff
	.zero		1


	//   ....[160]....
        /*0afc*/ 	.word	0x0000a100
        /*0b00*/ 	.word	0x00000000
        /*0b04*/ 	.word	0x00000000
        /*0b08*/ 	.short	0x010a
        /*0b0a*/ 	.byte	0xff
	.zero		1


	//   ....[161]....
        /*0b0c*/ 	.word	0x0000a160
        /*0b10*/ 	.word	0x00000000
        /*0b14*/ 	.word	0x00000000
        /*0b18*/ 	.short	0x010a
        /*0b1a*/ 	.byte	0xff
	.zero		1


	//   ....[162]....
        /*0b1c*/ 	.word	0x0000a1c0
        /*0b20*/ 	.word	0x00000000
        /*0b24*/ 	.word	0x00000000
        /*0b28*/ 	.short	0x010a
        /*0b2a*/ 	.byte	0xff
	.zero		1


	//   ....[163]....
        /*0b2c*/ 	.word	0x0000a220
        /*0b30*/ 	.word	0x00000000
        /*0b34*/ 	.word	0x000001b0
        /*0b38*/ 	.short	0x010a
        /*0b3a*/ 	.byte	0xff
	.zero		1


	//   ....[164]....
        /*0b3c*/ 	.word	0x0000a270
        /*0b40*/ 	.word	0x0000000c
        /*0b44*/ 	.word	0x00000130
        /*0b48*/ 	.short	0x010a
        /*0b4a*/ 	.byte	0xff
	.zero		1


	//   ....[165]....
        /*0b4c*/ 	.word	0x0000a2d0
        /*0b50*/ 	.word	0x00000000
        /*0b54*/ 	.word	0x00000128
        /*0b58*/ 	.short	0x010a
        /*0b5a*/ 	.byte	0xff
	.zero		1


	//   ....[166]....
        /*0b5c*/ 	.word	0x0000a330
        /*0b60*/ 	.word	0x00000000
        /*0b64*/ 	.word	0x00000110
        /*0b68*/ 	.short	0x010a
        /*0b6a*/ 	.byte	0xff
	.zero		1


	//   ....[167]....
        /*0b6c*/ 	.word	0x0000a390
        /*0b70*/ 	.word	0x00000000
        /*0b74*/ 	.word	0x00000118
        /*0b78*/ 	.short	0x010a
        /*0b7a*/ 	.byte	0xff
	.zero		1


	//   ....[168]....
        /*0b7c*/ 	.word	0x0000a3f0
        /*0b80*/ 	.word	0x00000000
        /*0b84*/ 	.word	0x00000110
        /*0b88*/ 	.short	0x010a
        /*0b8a*/ 	.byte	0xff
	.zero		1


	//   ....[169]....
        /*0b8c*/ 	.word	0x0000a440
        /*0b90*/ 	.word	0x00000003
        /*0b94*/ 	.word	0x00000130
        /*0b98*/ 	.short	0x010a
        /*0b9a*/ 	.byte	0xff
	.zero		1


	//   ....[170]....
        /*0b9c*/ 	.word	0x0000a490
        /*0ba0*/ 	.word	0x00000003
        /*0ba4*/ 	.word	0x00000100
        /*0ba8*/ 	.short	0x010a
        /*0baa*/ 	.byte	0xff
	.zero		1


	//   ....[171]....
        /*0bac*/ 	.word	0x0000a4e0
        /*0bb0*/ 	.word	0x000000a4
        /*0bb4*/ 	.word	0x00000150
        /*0bb8*/ 	.short	0x010a
        /*0bba*/ 	.byte	0xff
	.zero		1


	//   ....[172]....
        /*0bbc*/ 	.word	0x0000a530
        /*0bc0*/ 	.word	0x000000c8
        /*0bc4*/ 	.word	0x00000100
        /*0bc8*/ 	.short	0x010a
        /*0bca*/ 	.byte	0xff
	.zero		1


	//----- nvinfo : EIATTR_NUM_MBARRIERS
	.align		4
.L_47:
        /*0bcc*/ 	.byte	0x03, 0x38
        /*0bce*/ 	.short	0x0037


	//----- nvinfo : EIATTR_EXIT_INSTR_OFFSETS
	.align		4
        /*0bd0*/ 	.byte	0x04, 0x1c
        /*0bd2*/ 	.short	(.L_49 - .L_48)


	//   ....[0]....
.L_48:
        /*0bd4*/ 	.word	0x00003350


	//   ....[1]....
        /*0bd8*/ 	.word	0x00003840


	//   ....[2]....
        /*0bdc*/ 	.word	0x000038a0


	//   ....[3]....
        /*0be0*/ 	.word	0x00004b40


	//   ....[4]....
        /*0be4*/ 	.word	0x00005940


	//   ....[5]....
        /*0be8*/ 	.word	0x00005980


	//   ....[6]....
        /*0bec*/ 	.word	0x00009620


	//----- nvinfo : EIATTR_MAX_THREADS
	.align		4
.L_49:
        /*0bf0*/ 	.byte	0x04, 0x05
        /*0bf2*/ 	.short	(.L_51 - .L_50)
.L_50:
        /*0bf4*/ 	.word	0x00000100
        /*0bf8*/ 	.word	0x00000001
        /*0bfc*/ 	.word	0x00000001


	//----- nvinfo : EIATTR_CRS_STACK_SIZE
	.align		4
.L_51:
        /*0c00*/ 	.byte	0x04, 0x1e
        /*0c02*/ 	.short	(.L_53 - .L_52)
.L_52:
        /*0c04*/ 	.word	0x00000000


	//----- nvinfo : EIATTR_CBANK_PARAM_SIZE
	.align		4
.L_53:
        /*0c08*/ 	.byte	0x03, 0x19
        /*0c0a*/ 	.short	0x0800


	//----- nvinfo : EIATTR_PARAM_CBANK
	.align		4
        /*0c0c*/ 	.byte	0x04, 0x0a
        /*0c0e*/ 	.short	(.L_55 - .L_54)
	.align		4
.L_54:
        /*0c10*/ 	.word	index@(.nv.constant0._ZN7cutlass13device_kernelINS_4gemm6kernel13GemmUniversalIN4cute5tupleIJiiiiEEENS1_10collective13CollectiveMmaINS1_35MainloopSm100TmaUmmaWarpSpecializedILi16ELi2ELi4ENS5_IJNS4_1CILi2EEENSA_ILi4EEENSA_ILi1EEEEEEEENS5_IJNSA_ILi256EEENSA_ILi128EEENSA_ILi64EEEEEENS_12float_e4m3_tENS5_IJlSD_lEEESK_SL_NS4_8TiledMMAINS4_8MMA_AtomIJNS4_10MMA_TraitsINS4_25SM100_MMA_F8F6F4_2x1SM_SSEJSK_SK_fSG_SH_NS4_17integral_constantINS4_4UMMA5MajorELSS_0EEEST_NSQ_INSR_7ScaleInELSU_0EEESV_EEEEEENS4_6LayoutINS5_IJSD_SD_SD_EEENS5_IJNSA_ILi0EEES10_S10_EEEEENS5_IJNS4_10UnderscoreES13_S13_EEEEENS4_28SM100_TMA_2SM_LOAD_MULTICASTENS4_14ComposedLayoutINS4_7SwizzleILi2ELi4ELi3EEENS4_18smem_ptr_flag_bitsILi8EEENSY_INS5_IJNSA_ILi8EEESI_EEENS5_IJSI_SD_EEEEEEEvNS4_8identityENS4_18SM100_TMA_2SM_LOADES1G_vS1H_EENS_8epilogue10collective18CollectiveEpilogueINS1K_23Sm100TmaWarpSpecializedILi2ELi2ELi64ELb0ELb0EEEJNS5_IJSH_SH_SI_EEENS5_IJNSY_ISH_SD_EENSY_ISI_SD_EEEEESK_SL_SK_SL_NS1K_6fusion15FusionCallbacksIS1O_NS1T_17LinearCombinationISK_fSK_fLNS_15FloatRoundStyleE2EEES1P_S1S_JEEENS4_5SM1004TMEM4LOAD26SM100_TMEM_LOAD_32dp32b64xENS4_13SM90_TMA_LOADES1G_NS4_39AutoVectorizingCopyWithAssumedAlignmentILi128EEENS4_14SM90_TMA_STOREES1G_S25_S25_EEEvvEEEEvNT_6ParamsE)
        /*0c14*/ 	.short	0x0380
        /*0c16*/ 	.short	0x0800


	//----- nvinfo : EIATTR_SW_WAR
	.align		4
.L_55:
        /*0c18*/ 	.byte	0x04, 0x36
        /*0c1a*/ 	.short	(.L_57 - .L_56)
.L_56:
        /*0c1c*/ 	.word	0x00000008
.L_57:


//--------------------- .nv.callgraph             --------------------------
	.section	.nv.callgraph,"",@"SHT_CUDA_CALLGRAPH"
	.align	4
	.sectionentsize	8
	.align		4
        /*0000*/ 	.word	0x00000000
	.align		4
        /*0004*/ 	.word	0xffffffff
	.align		4
        /*0008*/ 	.word	index@(_ZN7cutlass13device_kernelINS_4gemm6kernel13GemmUniversalIN4cute5tupleIJiiiiEEENS1_10collective13CollectiveMmaINS1_35MainloopSm100TmaUmmaWarpSpecializedILi16ELi2ELi4ENS5_IJNS4_1CILi2EEENSA_ILi4EEENSA_ILi1EEEEEEEENS5_IJNSA_ILi256EEENSA_ILi128EEENSA_ILi64EEEEEENS_12float_e4m3_tENS5_IJlSD_lEEESK_SL_NS4_8TiledMMAINS4_8MMA_AtomIJNS4_10MMA_TraitsINS4_25SM100_MMA_F8F6F4_2x1SM_SSEJSK_SK_fSG_SH_NS4_17integral_constantINS4_4UMMA5MajorELSS_0EEEST_NSQ_INSR_7ScaleInELSU_0EEESV_EEEEEENS4_6LayoutINS5_IJSD_SD_SD_EEENS5_IJNSA_ILi0EEES10_S10_EEEEENS5_IJNS4_10UnderscoreES13_S13_EEEEENS4_28SM100_TMA_2SM_LOAD_MULTICASTENS4_14ComposedLayoutINS4_7SwizzleILi2ELi4ELi3EEENS4_18smem_ptr_flag_bitsILi8EEENSY_INS5_IJNSA_ILi8EEESI_EEENS5_IJSI_SD_EEEEEEEvNS4_8identityENS4_18SM100_TMA_2SM_LOADES1G_vS1H_EENS_8epilogue10collective18CollectiveEpilogueINS1K_23Sm100TmaWarpSpecializedILi2ELi2ELi64ELb0ELb0EEEJNS5_IJSH_SH_SI_EEENS5_IJNSY_ISH_SD_EENSY_ISI_SD_EEEEESK_SL_SK_SL_NS1K_6fusion15FusionCallbacksIS1O_NS1T_17LinearCombinationISK_fSK_fLNS_15FloatRoundStyleE2EEES1P_S1S_JEEENS4_5SM1004TMEM4LOAD26SM100_TMEM_LOAD_32dp32b64xENS4_13SM90_TMA_LOADES1G_NS4_39AutoVectorizingCopyWithAssumedAlignmentILi128EEENS4_14SM90_TMA_STOREES1G_S25_S25_EEEvvEEEEvNT_6ParamsE)
	.align		4
        /*000c*/ 	.word	index@(__assertfail)
	.align		4
        /*0010*/ 	.word	0x00000000
	.align		4
        /*0014*/ 	.word	0xfffffffe
	.align		4
        /*0018*/ 	.word	0x00000000
	.align		4
        /*001c*/ 	.word	0xfffffffd
	.align		4
        /*0020*/ 	.word	0x00000000
	.align		4
        /*0024*/ 	.word	0xfffffffc


//--------------------- .nv.constant4             --------------------------
	.section	.nv.constant4,"a",@progbits
	.align	8
	.align		8
.nv.constant4:
        /*0000*/ 	.dword	__assertfail
	.align		8
        /*0008*/ 	.dword	__unnamed_1
	.align		8
        /*0010*/ 	.dword	__unnamed_2
	.align		8
        /*0018*/ 	.dword	_ZN40_INTERNAL_6f6df91e_4_k_cu_7cc3bb67_265214cuda3std3__45__cpo5beginE
	.align		8
        /*0020*/ 	.dword	_ZN40_INTERNAL_6f6df91e_4_k_cu_7cc3bb67_265214cuda3std3__45__cpo3endE
	.align		8
        /*0028*/ 	.dword	_ZN40_INTERNAL_6f6df91e_4_k_cu_7cc3bb67_265214cuda3std3__45__cpo6cbeginE
	.align		8
        /*0030*/ 	.dword	_ZN40_INTERNAL_6f6df91e_4_k_cu_7cc3bb67_265214cuda3std3__45__cpo4cendE
	.align		8
        /*0038*/ 	.dword	_ZN40_INTERNAL_6f6df91e_4_k_cu_7cc3bb67_265214cuda3std3__442_GLOBAL__N__6f6df91e_4_k_cu_7cc3bb67_265216ignoreE
	.align		8
        /*0040*/ 	.dword	_ZN40_INTERNAL_6f6df91e_4_k_cu_7cc3bb67_265214cuda3std3__419piecewise_constructE
	.align		8
        /*0048*/ 	.dword	_ZN40_INTERNAL_6f6df91e_4_k_cu_7cc3bb67_265214cuda3std3__48in_placeE
	.align		8
        /*0050*/ 	.dword	_ZN40_INTERNAL_6f6df91e_4_k_cu_7cc3bb67_265214cuda3std6ranges3__45__cpo4swapE
	.align		8
        /*0058*/ 	.dword	_ZN40_INTERNAL_6f6df91e_4_k_cu_7cc3bb67_265214cuda3std6ranges3__45__cpo9iter_moveE
	.align		8
        /*0060*/ 	.dword	_ZN40_INTERNAL_6f6df91e_4_k_cu_7cc3bb67_265214cute7productE
	.align		8
        /*0068*/ 	.dword	_ZN40_INTERNAL_6f6df91e_4_k_cu_7cc3bb67_265214cute1_E
	.align		8
        /*0070*/ 	.dword	$str$25
	.align		8
        /*0078*/ 	.dword	$str$26
	.align		8
        /*0080*/ 	.dword	$str$27
	.align		8
        /*0088*/ 	.dword	$str$28


//--------------------- .text._ZN7cutlass13device_kernelINS_4gemm6kernel13GemmUniversalIN4cute5tupleIJiiiiEEENS1_10collective13CollectiveMmaINS1_35MainloopSm100TmaUmmaWarpSpecializedILi16ELi2ELi4ENS5_IJNS4_1CILi2EEENSA_ILi4EEENSA_ILi1EEEEEEEENS5_IJNSA_ILi256EEENSA_ILi128EEENSA_ILi64EEEEEENS_12float_e4m3_tENS5_IJlSD_lEEESK_SL_NS4_8TiledMMAINS4_8MMA_AtomIJNS4_10MMA_TraitsINS4_25SM100_MMA_F8F6F4_2x1SM_SSEJSK_SK_fSG_SH_NS4_17integral_constantINS4_4UMMA5MajorELSS_0EEEST_NSQ_INSR_7ScaleInELSU_0EEESV_EEEEEENS4_6LayoutINS5_IJSD_SD_SD_EEENS5_IJNSA_ILi0EEES10_S10_EEEEENS5_IJNS4_10UnderscoreES13_S13_EEEEENS4_28SM100_TMA_2SM_LOAD_MULTICASTENS4_14ComposedLayoutINS4_7SwizzleILi2ELi4ELi3EEENS4_18smem_ptr_flag_bitsILi8EEENSY_INS5_IJNSA_ILi8EEESI_EEENS5_IJSI_SD_EEEEEEEvNS4_8identityENS4_18SM100_TMA_2SM_LOADES1G_vS1H_EENS_8epilogue10collective18CollectiveEpilogueINS1K_23Sm100TmaWarpSpecializedILi2ELi2ELi64ELb0ELb0EEEJNS5_IJSH_SH_SI_EEENS5_IJNSY_ISH_SD_EENSY_ISI_SD_EEEEESK_SL_SK_SL_NS1K_6fusion15FusionCallbacksIS1O_NS1T_17LinearCombinationISK_fSK_fLNS_15FloatRoundStyleE2EEES1P_S1S_JEEENS4_5SM1004TMEM4LOAD26SM100_TMEM_LOAD_32dp32b64xENS4_13SM90_TMA_LOADES1G_NS4_39AutoVectorizingCopyWithAssumedAlignmentILi128EEENS4_14SM90_TMA_STOREES1G_S25_S25_EEEvvEEEEvNT_6ParamsE --------------------------
	.section	.text._ZN7cutlass13device_kernelINS_4gemm6kernel13GemmUniversalIN4cute5tupleIJiiiiEEENS1_10collective13CollectiveMmaINS1_35MainloopSm100TmaUmmaWarpSpecializedILi16ELi2ELi4ENS5_IJNS4_1CILi2EEENSA_ILi4EEENSA_ILi1EEEEEEEENS5_IJNSA_ILi256EEENSA_ILi128EEENSA_ILi64EEEEEENS_12float_e4m3_tENS5_IJlSD_lEEESK_SL_NS4_8TiledMMAINS4_8MMA_AtomIJNS4_10MMA_TraitsINS4_25SM100_MMA_F8F6F4_2x1SM_SSEJSK_SK_fSG_SH_NS4_17integral_constantINS4_4UMMA5MajorELSS_0EEEST_NSQ_INSR_7ScaleInELSU_0EEESV_EEEEEENS4_6LayoutINS5_IJSD_SD_SD_EEENS5_IJNSA_ILi0EEES10_S10_EEEEENS5_IJNS4_10UnderscoreES13_S13_EEEEENS4_28SM100_TMA_2SM_LOAD_MULTICASTENS4_14ComposedLayoutINS4_7SwizzleILi2ELi4ELi3EEENS4_18smem_ptr_flag_bitsILi8EEENSY_INS5_IJNSA_ILi8EEESI_EEENS5_IJSI_SD_EEEEEEEvNS4_8identityENS4_18SM100_TMA_2SM_LOADES1G_vS1H_EENS_8epilogue10collective18CollectiveEpilogueINS1K_23Sm100TmaWarpSpecializedILi2ELi2ELi64ELb0ELb0EEEJNS5_IJSH_SH_SI_EEENS5_IJNSY_ISH_SD_EENSY_ISI_SD_EEEEESK_SL_SK_SL_NS1K_6fusion15FusionCallbacksIS1O_NS1T_17LinearCombinationISK_fSK_fLNS_15FloatRoundStyleE2EEES1P_S1S_JEEENS4_5SM1004TMEM4LOAD26SM100_TMEM_LOAD_32dp32b64xENS4_13SM90_TMA_LOADES1G_NS4_39AutoVectorizingCopyWithAssumedAlignmentILi128EEENS4_14SM90_TMA_STOREES1G_S25_S25_EEEvvEEEEvNT_6ParamsE,"ax",@progbits
	.align	128
.text._ZN7cutlass13device_kernelINS_4gemm6kernel13GemmUniversalIN4cute5tupleIJiiiiEEENS1_10collective13CollectiveMmaINS1_35MainloopSm100TmaUmmaWarpSpecializedILi16ELi2ELi4ENS5_IJNS4_1CILi2EEENSA_ILi4EEENSA_ILi1EEEEEEEENS5_IJNSA_ILi256EEENSA_ILi128EEENSA_ILi64EEEEEENS_12float_e4m3_tENS5_IJlSD_lEEESK_SL_NS4_8TiledMMAINS4_8MMA_AtomIJNS4_10MMA_TraitsINS4_25SM100_MMA_F8F6F4_2x1SM_SSEJSK_SK_fSG_SH_NS4_17integral_constantINS4_4UMMA5MajorELSS_0EEEST_NSQ_INSR_7ScaleInELSU_0EEESV_EEEEEENS4_6LayoutINS5_IJSD_SD_SD_EEENS5_IJNSA_ILi0EEES10_S10_EEEEENS5_IJNS4_10UnderscoreES13_S13_EEEEENS4_28SM100_TMA_2SM_LOAD_MULTICASTENS4_14ComposedLayoutINS4_7SwizzleILi2ELi4ELi3EEENS4_18smem_ptr_flag_bitsILi8EEENSY_INS5_IJNSA_ILi8EEESI_EEENS5_IJSI_SD_EEEEEEEvNS4_8identityENS4_18SM100_TMA_2SM_LOADES1G_vS1H_EENS_8epilogue10collective18CollectiveEpilogueINS1K_23Sm100TmaWarpSpecializedILi2ELi2ELi64ELb0ELb0EEEJNS5_IJSH_SH_SI_EEENS5_IJNSY_ISH_SD_EENSY_ISI_SD_EEEEESK_SL_SK_SL_NS1K_6fusion15FusionCallbacksIS1O_NS1T_17LinearCombinationISK_fSK_fLNS_15FloatRoundStyleE2EEES1P_S1S_JEEENS4_5SM1004TMEM4LOAD26SM100_TMEM_LOAD_32dp32b64xENS4_13SM90_TMA_LOADES1G_NS4_39AutoVectorizingCopyWithAssumedAlignmentILi128EEENS4_14SM90_TMA_STOREES1G_S25_S25_EEEvvEEEEvNT_6ParamsE:
        .type           _ZN7cutlass13device_kernelINS_4gemm6kernel13GemmUniversalIN4cute5tupleIJiiiiEEENS1_10collective13CollectiveMmaINS1_35MainloopSm100TmaUmmaWarpSpecializedILi16ELi2ELi4ENS5_IJNS4_1CILi2EEENSA_ILi4EEENSA_ILi1EEEEEEEENS5_IJNSA_ILi256EEENSA_ILi128EEENSA_ILi64EEEEEENS_12float_e4m3_tENS5_IJlSD_lEEESK_SL_NS4_8TiledMMAINS4_8MMA_AtomIJNS4_10MMA_TraitsINS4_25SM100_MMA_F8F6F4_2x1SM_SSEJSK_SK_fSG_SH_NS4_17integral_constantINS4_4UMMA5MajorELSS_0EEEST_NSQ_INSR_7ScaleInELSU_0EEESV_EEEEEENS4_6LayoutINS5_IJSD_SD_SD_EEENS5_IJNSA_ILi0EEES10_S10_EEEEENS5_IJNS4_10UnderscoreES13_S13_EEEEENS4_28SM100_TMA_2SM_LOAD_MULTICASTENS4_14ComposedLayoutINS4_7SwizzleILi2ELi4ELi3EEENS4_18smem_ptr_flag_bitsILi8EEENSY_INS5_IJNSA_ILi8EEESI_EEENS5_IJSI_SD_EEEEEEEvNS4_8identityENS4_18SM100_TMA_2SM_LOADES1G_vS1H_EENS_8epilogue10collective18CollectiveEpilogueINS1K_23Sm100TmaWarpSpecializedILi2ELi2ELi64ELb0ELb0EEEJNS5_IJSH_SH_SI_EEENS5_IJNSY_ISH_SD_EENSY_ISI_SD_EEEEESK_SL_SK_SL_NS1K_6fusion15FusionCallbacksIS1O_NS1T_17LinearCombinationISK_fSK_fLNS_15FloatRoundStyleE2EEES1P_S1S_JEEENS4_5SM1004TMEM4LOAD26SM100_TMEM_LOAD_32dp32b64xENS4_13SM90_TMA_LOADES1G_NS4_39AutoVectorizingCopyWithAssumedAlignmentILi128EEENS4_14SM90_TMA_STOREES1G_S25_S25_EEEvvEEEEvNT_6ParamsE,@function
        .size           _ZN7cutlass13device_kernelINS_4gemm6kernel13GemmUniversalIN4cute5tupleIJiiiiEEENS1_10collective13CollectiveMmaINS1_35MainloopSm100TmaUmmaWarpSpecializedILi16ELi2ELi4ENS5_IJNS4_1CILi2EEENSA_ILi4EEENSA_ILi1EEEEEEEENS5_IJNSA_ILi256EEENSA_ILi128EEENSA_ILi64EEEEEENS_12float_e4m3_tENS5_IJlSD_lEEESK_SL_NS4_8TiledMMAINS4_8MMA_AtomIJNS4_10MMA_TraitsINS4_25SM100_MMA_F8F6F4_2x1SM_SSEJSK_SK_fSG_SH_NS4_17integral_constantINS4_4UMMA5MajorELSS_0EEEST_NSQ_INSR_7ScaleInELSU_0EEESV_EEEEEENS4_6LayoutINS5_IJSD_SD_SD_EEENS5_IJNSA_ILi0EEES10_S10_EEEEENS5_IJNS4_10UnderscoreES13_S13_EEEEENS4_28SM100_TMA_2SM_LOAD_MULTICASTENS4_14ComposedLayoutINS4_7SwizzleILi2ELi4ELi3EEENS4_18smem_ptr_flag_bitsILi8EEENSY_INS5_IJNSA_ILi8EEESI_EEENS5_IJSI_SD_EEEEEEEvNS4_8identityENS4_18SM100_TMA_2SM_LOADES1G_vS1H_EENS_8epilogue10collective18CollectiveEpilogueINS1K_23Sm100TmaWarpSpecializedILi2ELi2ELi64ELb0ELb0EEEJNS5_IJSH_SH_SI_EEENS5_IJNSY_ISH_SD_EENSY_ISI_SD_EEEEESK_SL_SK_SL_NS1K_6fusion15FusionCallbacksIS1O_NS1T_17LinearCombinationISK_fSK_fLNS_15FloatRoundStyleE2EEES1P_S1S_JEEENS4_5SM1004TMEM4LOAD26SM100_TMEM_LOAD_32dp32b64xENS4_13SM90_TMA_LOADES1G_NS4_39AutoVectorizingCopyWithAssumedAlignmentILi128EEENS4_14SM90_TMA_STOREES1G_S25_S25_EEEvvEEEEvNT_6ParamsE,(.L_x_201 - _ZN7cutlass13device_kernelINS_4gemm6kernel13GemmUniversalIN4cute5tupleIJiiiiEEENS1_10collective13CollectiveMmaINS1_35MainloopSm100TmaUmmaWarpSpecializedILi16ELi2ELi4ENS5_IJNS4_1CILi2EEENSA_ILi4EEENSA_ILi1EEEEEEEENS5_IJNSA_ILi256EEENSA_ILi128EEENSA_ILi64EEEEEENS_12float_e4m3_tENS5_IJlSD_lEEESK_SL_NS4_8TiledMMAINS4_8MMA_AtomIJNS4_10MMA_TraitsINS4_25SM100_MMA_F8F6F4_2x1SM_SSEJSK_SK_fSG_SH_NS4_17integral_constantINS4_4UMMA5MajorELSS_0EEEST_NSQ_INSR_7ScaleInELSU_0EEESV_EEEEEENS4_6LayoutINS5_IJSD_SD_SD_EEENS5_IJNSA_ILi0EEES10_S10_EEEEENS5_IJNS4_10UnderscoreES13_S13_EEEEENS4_28SM100_TMA_2SM_LOAD_MULTICASTENS4_14ComposedLayoutINS4_7SwizzleILi2ELi4ELi3EEENS4_18smem_ptr_flag_bitsILi8EEENSY_INS5_IJNSA_ILi8EEESI_EEENS5_IJSI_SD_EEEEEEEvNS4_8identityENS4_18SM100_TMA_2SM_LOADES1G_vS1H_EENS_8epilogue10collective18CollectiveEpilogueINS1K_23Sm100TmaWarpSpecializedILi2ELi2ELi64ELb0ELb0EEEJNS5_IJSH_SH_SI_EEENS5_IJNSY_ISH_SD_EENSY_ISI_SD_EEEEESK_SL_SK_SL_NS1K_6fusion15FusionCallbacksIS1O_NS1T_17LinearCombinationISK_fSK_fLNS_15FloatRoundStyleE2EEES1P_S1S_JEEENS4_5SM1004TMEM4LOAD26SM100_TMEM_LOAD_32dp32b64xENS4_13SM90_TMA_LOADES1G_NS4_39AutoVectorizingCopyWithAssumedAlignmentILi128EEENS4_14SM90_TMA_STOREES1G_S25_S25_EEEvvEEEEvNT_6ParamsE)
        .other          _ZN7cutlass13device_kernelINS_4gemm6kernel13GemmUniversalIN4cute5tupleIJiiiiEEENS1_10collective13CollectiveMmaINS1_35MainloopSm100TmaUmmaWarpSpecializedILi16ELi2ELi4ENS5_IJNS4_1CILi2EEENSA_ILi4EEENSA_ILi1EEEEEEEENS5_IJNSA_ILi256EEENSA_ILi128EEENSA_ILi64EEEEEENS_12float_e4m3_tENS5_IJlSD_lEEESK_SL_NS4_8TiledMMAINS4_8MMA_AtomIJNS4_10MMA_TraitsINS4_25SM100_MMA_F8F6F4_2x1SM_SSEJSK_SK_fSG_SH_NS4_17integral_constantINS4_4UMMA5MajorELSS_0EEEST_NSQ_INSR_7ScaleInELSU_0EEESV_EEEEEENS4_6LayoutINS5_IJSD_SD_SD_EEENS5_IJNSA_ILi0EEES10_S10_EEEEENS5_IJNS4_10UnderscoreES13_S13_EEEEENS4_28SM100_TMA_2SM_LOAD_MULTICASTENS4_14ComposedLayoutINS4_7SwizzleILi2ELi4ELi3EEENS4_18smem_ptr_flag_bitsILi8EEENSY_INS5_IJNSA_ILi8EEESI_EEENS5_IJSI_SD_EEEEEEEvNS4_8identityENS4_18SM100_TMA_2SM_LOADES1G_vS1H_EENS_8epilogue10collective18CollectiveEpilogueINS1K_23Sm100TmaWarpSpecializedILi2ELi2ELi64ELb0ELb0EEEJNS5_IJSH_SH_SI_EEENS5_IJNSY_ISH_SD_EENSY_ISI_SD_EEEEESK_SL_SK_SL_NS1K_6fusion15FusionCallbacksIS1O_NS1T_17LinearCombinationISK_fSK_fLNS_15FloatRoundStyleE2EEES1P_S1S_JEEENS4_5SM1004TMEM4LOAD26SM100_TMEM_LOAD_32dp32b64xENS4_13SM90_TMA_LOADES1G_NS4_39AutoVectorizingCopyWithAssumedAlignmentILi128EEENS4_14SM90_TMA_STOREES1G_S25_S25_EEEvvEEEEvNT_6ParamsE,@"STO_CUDA_ENTRY STV_DEFAULT"
_ZN7cutlass13device_kernelINS_4gemm6kernel13GemmUniversalIN4cute5tupleIJiiiiEEENS1_10collective13CollectiveMmaINS1_35MainloopSm100TmaUmmaWarpSpecializedILi16ELi2ELi4ENS5_IJNS4_1CILi2EEENSA_ILi4EEENSA_ILi1EEEEEEEENS5_IJNSA_ILi256EEENSA_ILi128EEENSA_ILi64EEEEEENS_12float_e4m3_tENS5_IJlSD_lEEESK_SL_NS4_8TiledMMAINS4_8MMA_AtomIJNS4_10MMA_TraitsINS4_25SM100_MMA_F8F6F4_2x1SM_SSEJSK_SK_fSG_SH_NS4_17integral_constantINS4_4UMMA5MajorELSS_0EEEST_NSQ_INSR_7ScaleInELSU_0EEESV_EEEEEENS4_6LayoutINS5_IJSD_SD_SD_EEENS5_IJNSA_ILi0EEES10_S10_EEEEENS5_IJNS4_10UnderscoreES13_S13_EEEEENS4_28SM100_TMA_2SM_LOAD_MULTICASTENS4_14ComposedLayoutINS4_7SwizzleILi2ELi4ELi3EEENS4_18smem_ptr_flag_bitsILi8EEENSY_INS5_IJNSA_ILi8EEESI_EEENS5_IJSI_SD_EEEEEEEvNS4_8identityENS4_18SM100_TMA_2SM_LOADES1G_vS1H_EENS_8epilogue10collective18CollectiveEpilogueINS1K_23Sm100TmaWarpSpecializedILi2ELi2ELi64ELb0ELb0EEEJNS5_IJSH_SH_SI_EEENS5_IJNSY_ISH_SD_EENSY_ISI_SD_EEEEESK_SL_SK_SL_NS1K_6fusion15FusionCallbacksIS1O_NS1T_17LinearCombinationISK_fSK_fLNS_15FloatRoundStyleE2EEES1P_S1S_JEEENS4_5SM1004TMEM4LOAD26SM100_TMEM_LOAD_32dp32b64xENS4_13SM90_TMA_LOADES1G_NS4_39AutoVectorizingCopyWithAssumedAlignmentILi128EEENS4_14SM90_TMA_STOREES1G_S25_S25_EEEvvEEEEvNT_6ParamsE:
[----:B------:R-:W1:Y:S01]  /*0000*/  LDC R1, c[0x0][0x37c] ;  /* 0x0000df00ff017b82 */ /* 0x000e620000000800 */
[----:B------:R-:W2:Y:S01]  /*0010*/  S2R R177, SR_TID.X ;  /* 0x0000000000b17919 */ /* 0x000ea20000002100 */
[----:B------:R-:W3:Y:S06]  /*0020*/  LDCU.64 UR8, c[0x0][0x890] ;  /* 0x00011200ff0877ac */ /* 0x000eec0008000a00 */
[----:B------:R-:W4:Y:S01]  /*0030*/  S2UR UR48, SR_CgaCtaId ;  /* 0x00000000003079c3 */ /* 0x000f220000008800 */
[----:B------:R-:W-:Y:S02]  /*0040*/  PRMT R162, RZ, 0x7610, R162 ;  /* 0x00007610ffa27816 */ /* 0x000fe400000000a2 */
[----:B------:R-:W-:-:S02]  /*0050*/  ELECT P0, URZ, PT ;  /* 0x0000000000ff782f */ /* 0x000fc40003800000 */
[----:B---3--:R-:W-:-:S04]  /*0060*/  ISETP.NE.U32.AND P1, PT, RZ, UR8, PT ;  /* 0x00000008ff007c0c */ /* 0x008fc8000bf25070 */
[----:B------:R-:W-:Y:S01]  /*0070*/  ISETP.NE.AND.EX P2, PT, RZ, UR9, PT, P1 ;  /* 0x00000009ff007c0c */ /* 0x000fe2000bf45310 */
[----:B----4-:R-:W-:Y:S02]  /*0080*/  ULOP3.LUT UR33, UR48, 0x1, URZ, 0xc0, !UPT ;  /* 0x0000000130217892 */ /* 0x010fe4000f8ec0ff */
[----:B------:R-:W-:Y:S01]  /*0090*/  ULOP3.LUT UR34, UR48, 0x1, URZ, 0x3c, !UPT ;  /* 0x0000000130227892 */ /* 0x000fe2000f8e3cff */
[----:B--2---:R-:W-:-:S05]  /*00a0*/  SHF.R.U32.HI R163, RZ, 0x5, R177 ;  /* 0x00000005ffa37819 */ /* 0x004fca00000116b1 */
[----:B------:R-:W2:Y:S02]  /*00b0*/  SHFL.IDX PT, R0, R163, RZ, 0x1f ;  /* 0x00001fffa3007589 */ /* 0x000ea400000e0000 */
[----:B--2---:R-:W-:Y:S02]  /*00c0*/  R2UR UR21, R0 ;  /* 0x00000000001572ca */ /* 0x004fe400000e0000 */
[----:B-1----:R-:W-:Y:S05]  /*00d0*/  @P2 BRA `(.L_x_0) ;  /* 0x0000000000302947 */ /* 0x002fea0003800000 */
[----:B------:R-:W1:Y:S02]  /*00e0*/  LDCU.64 UR4, c[0x0][0x888] ;  /* 0x00011100ff0477ac */ /* 0x000e640008000a00 */
[----:B-1----:R-:W-:-:S04]  /*00f0*/  UISETP.NE.U32.AND UP0, UPT, UR4, URZ, UPT ;  /* 0x000000ff0400728c */ /* 0x002fc8000bf05070 */
[----:B------:R-:W-:-:S09]  /*0100*/  UISETP.NE.AND.EX UP0, UPT, UR5, URZ, UPT, UP0 ;  /* 0x000000ff0500728c */ /* 0x000fd2000bf05300 */
[----:B------:R-:W-:Y:S05]  /*0110*/  BRA.U !UP0, `(.L_x_1) ;  /* 0x0000000108147547 */ /* 0x000fea000b800000 */
[----:B------:R-:W1:Y:S01]  /*0120*/  LDC.64 R2, c[0x0][0x888] ;  /* 0x00022200ff027b82 */ /* 0x000e620000000a00 */
[----:B------:R-:W1:Y:S02]  /*0130*/  LDCU.64 UR4, c[0x0][0x358] ;  /* 0x00006b00ff0477ac */ /* 0x000e640008000a00 */
[----:B-1----:R1:W5:Y:S01]  /*0140*/  LDG.E R73, desc[UR4][R2.64] ;  /* 0x0000000402497981 */ /* 0x002362000c1e1900 */
[----:B------:R-:W-:Y:S01]  /*0150*/  HFMA2 R162, -RZ, RZ, 0, 5.9604644775390625e-08 ;  /* 0x00000001ffa27431 */ /* 0x000fe200000001ff */
[----:B------:R-:W-:Y:S05]  /*0160*/  BRA `(.L_x_0) ;  /* 0x00000000000c7947 */ /* 0x000fea0003800000 */
.L_x_1:
[----:B------:R-:W1:Y:S01]  /*0170*/  LDCU UR4, c[0x0][0x880] ;  /* 0x00011000ff0477ac */ /* 0x000e620008000800 */
[----:B------:R-:W-:Y:S01]  /*0180*/  HFMA2 R162, -RZ, RZ, 0, 5.9604644775390625e-08 ;  /* 0x00000001ffa27431 */ /* 0x000fe200000001ff */
[----:B-1----:R-:W-:-:S07]  /*0190*/  MOV R73, UR4 ;  /* 0x0000000400497c02 */ /* 0x002fce0008000f00 */
.L_x_0:
[----:B------:R-:W2:Y:S02]  /*01a0*/  LDCU.64 UR4, c[0x0][0x8b0] ;  /* 0x00011600ff0477ac */ /* 0x000ea40008000a00 */
[----:B--2---:R-:W-:-:S04]  /*01b0*/  UISETP.NE.U32.AND UP0, UPT, UR4, URZ, UPT ;  /* 0x000000ff0400728c */ /* 0x004fc8000bf05070 */
[----:B------:R-:W-:-:S09]  /*01c0*/  UISETP.NE.AND.EX UP0, UPT, UR5, URZ, UPT, UP0 ;  /* 0x000000ff0500728c */ /* 0x000fd2000bf05300 */
[----:B------:R-:W-:Y:S05]  /*01d0*/  BRA.U UP0, `(.L_x_2) ;  /* 0x0000000100287547 */ /* 0x000fea000b800000 */
[----:B------:R-:W2:Y:S02]  /*01e0*/  LDCU.64 UR4, c[0x0][0x8a8] ;  /* 0x00011500ff0477ac */ /* 0x000ea40008000a00 */
[----:B--2---:R-:W-:-:S04]  /*01f0*/  UISETP.NE.U32.AND UP0, UPT, UR4, URZ, UPT ;  /* 0x000000ff0400728c */ /* 0x004fc8000bf05070 */
[----:B------:R-:W-:-:S09]  /*0200*/  UISETP.NE.AND.EX UP0, UPT, UR5, URZ, UPT, UP0 ;  /* 0x000000ff0500728c */ /* 0x000fd2000bf05300 */
[----:B------:R-:W-:Y:S05]  /*0210*/  BRA.U !UP0, `(.L_x_3) ;  /* 0x0000000108107547 */ /* 0x000fea000b800000 */
[----:B------:R-:W2:Y:S01]  /*0220*/  LDC.64 R70, c[0x0][0x8a8] ;  /* 0x00022a00ff467b82 */ /* 0x000ea20000000a00 */
[----:B------:R-:W2:Y:S02]  /*0230*/  LDCU.64 UR4, c[0x0][0x358] ;  /* 0x00006b00ff0477ac */ /* 0x000ea40008000a00 */
[----:B--2---:R2:W5:Y:S01]  /*0240*/  LDG.E R70, desc[UR4][R70.64] ;  /* 0x0000000446467981 */ /* 0x004562000c1e1900 */
[----:B------:R-:W-:Y:S05]  /*0250*/  BRA `(.L_x_2) ;  /* 0x0000000000087947 */ /* 0x000fea0003800000 */
.L_x_3:
[----:B------:R-:W2:Y:S02]  /*0260*/  LDCU UR4, c[0x0][0x8a0] ;  /* 0x00011400ff0477ac */ /* 0x000ea40008000800 */
[----:B--2---:R-:W-:Y:S02]  /*0270*/  MOV R70, UR4 ;  /* 0x0000000400467c02 */ /* 0x004fe40008000f00 */
.L_x_2:
[----:B------:R-:W-:Y:S01]  /*0280*/  IMAD.U32 R0, RZ, RZ, UR21 ;  /* 0x00000015ff007e24 */ /* 0x000fe2000f8e00ff */
[----:B------:R-:W-:Y:S04]  /*0290*/  BSSY.RECONVERGENT B0, `(.L_x_4) ;  /* 0x000000c000007945 */ /* 0x000fe80003800200 */
[C---:B------:R-:W-:Y:S02]  /*02a0*/  ISETP.NE.OR P3, PT, R0.reuse, 0x1, !P0 ;  /* 0x000000010000780c */ /* 0x040fe40004765670 */
[----:B------:R-:W-:-:S11]  /*02b0*/  ISETP.NE.OR P2, PT, R0, 0x3, !P0 ;  /* 0x000000030000780c */ /* 0x000fd60004745670 */
[----:B------:R-:W-:Y:S05]  /*02c0*/  @P3 BRA `(.L_x_5) ;  /* 0x0000000000203947 */ /* 0x000fea0003800000 */
[----:B------:R-:W3:Y:S02]  /*02d0*/  LDCU.64 UR4, c[0x0][0x348] ;  /* 0x00006900ff0477ac */ /* 0x000ee40008000a00 */
[----:B---3--:R-:W-:Y:S02]  /*02e0*/  UIADD3 UR6, UP1, UPT, UR4, 0x80, URZ ;  /* 0x0000008004067890 */ /* 0x008fe4000ff3e0ff */
[----:B------:R-:W-:Y:S02]  /*02f0*/  UIADD3 UR4, UP0, UPT, UR4, 0x180, URZ ;  /* 0x0000018004047890 */ /* 0x000fe4000ff1e0ff */
[----:B------:R-:W-:Y:S02]  /*0300*/  UIADD3.X UR7, UPT, UPT, URZ, UR5, URZ, UP1, !UPT ;  /* 0x00000005ff077290 */ /* 0x000fe40008ffe4ff */
[----:B------:R-:W-:-:S07]  /*0310*/  UIADD3.X UR5, UPT, UPT, URZ, UR5, URZ, UP0, !UPT ;  /* 0x00000005ff057290 */ /* 0x000fce00087fe4ff */
[----:B------:R3:W-:Y:S02]  /*0320*/  UTMACCTL.PF [UR6] ;  /* 0x00000000060079b9 */ /* 0x0007e40008040000 */
[----:B------:R3:W-:Y:S02]  /*0330*/  UTMACCTL.PF [UR4] ;  /* 0x00000000040079b9 */ /* 0x0007e40008040000 */
[----:B---3--:R-:W-:Y:S01]  /*0340*/  NOP ;  /* 0x0000000000007918 */ /* 0x008fe20000000000 */
.L_x_5:
[----:B------:R-:W-:Y:S05]  /*0350*/  BSYNC.RECONVERGENT B0 ;  /* 0x0000000000007941 */ /* 0x000fea0003800200 */
.L_x_4:
[----:B------:R-:W-:Y:S04]  /*0360*/  BSSY.RECONVERGENT B0, `(.L_x_6) ;  /* 0x000000a000007945 */ /* 0x000fe80003800200 */
        /* <DEDUP_REMOVED lines=9> */
.L_x_7:
[----:B------:R-:W-:Y:S05]  /*0400*/  BSYNC.RECONVERGENT B0 ;  /* 0x0000000000007941 */ /* 0x000fea0003800200 */
.L_x_6:
[----:B------:R-:W3:Y:S01]  /*0410*/  LDCU.64 UR4, c[0x0][0x888] ;  /* 0x00011100ff0477ac */ /* 0x000ee20008000a00 */
[----:B------:R-:W-:Y:S01]  /*0420*/  ISETP.NE.AND.EX P1, PT, RZ, UR9, PT, P1 ;  /* 0x00000009ff007c0c */ /* 0x000fe2000bf25310 */
[----:B------:R-:W-:Y:S01]  /*0430*/  UPLOP3.LUT UP4, UPT, UPT, UPT, UPT, 0x80, 0x8 ;  /* 0x000000000008789c */ /* 0x000fe20003f8f070 */
[----:B---3--:R-:W-:-:S04]  /*0440*/  ISETP.NE.U32.AND P2, PT, RZ, UR4, PT ;  /* 0x00000004ff007c0c */ /* 0x008fc8000bf45070 */
[----:B------:R-:W-:-:S13]  /*0450*/  ISETP.NE.AND.EX P2, PT, RZ, UR5, PT, P2 ;  /* 0x00000005ff007c0c */ /* 0x000fda000bf45320 */
[----:B------:R-:W-:Y:S05]  /*0460*/  @P2 BRA P1, `(.L_x_8) ;  /* 0x0000000000282947 */ /* 0x000fea0000800000 */
[----:B------:R-:W-:Y:S01]  /*0470*/  UISETP.NE.U32.AND UP0, UPT, UR8, URZ, UPT ;  /* 0x000000ff0800728c */ /* 0x000fe2000bf05070 */
[----:B-----5:R-:W-:Y:S01]  /*0480*/  FSETP.NEU.AND P1, PT, R73, RZ, PT ;  /* 0x000000ff4900720b */ /* 0x020fe20003f2d000 */
[----:B------:R-:W-:Y:S02]  /*0490*/  UISETP.NE.U32.AND UP2, UPT, UR4, URZ, UPT ;  /* 0x000000ff0400728c */ /* 0x000fe4000bf45070 */
[----:B------:R-:W-:Y:S02]  /*04a0*/  UISETP.NE.AND.EX UP1, UPT, UR9, URZ, UPT, UP0 ;  /* 0x000000ff0900728c */ /* 0x000fe4000bf25300 */
[----:B------:R-:W-:-:S04]  /*04b0*/  UISETP.NE.AND.EX UP0, UPT, UR5, URZ, UPT, UP2 ;  /* 0x000000ff0500728c */ /* 0x000fc8000bf05320 */
[----:B------:R-:W-:-:S04]  /*04c0*/  USEL UR4, URZ, 0xffffffff, UP0 ;  /* 0xffffffffff047887 */ /* 0x000fc80008000000 */
[----:B------:R-:W-:Y:S01]  /*04d0*/  VOTEU.ANY UP0, P1 ;  /* 0x0000000000ff7886 */ /* 0x000fe20000800100 */
[----:B------:R-:W-:-:S04]  /*04e0*/  @!UP1 USEL UR4, URZ, 0xffffffff, UP0 ;  /* 0xffffffffff049887 */ /* 0x000fc80008000000 */
[----:B------:R-:W-:-:S04]  /*04f0*/  ULOP3.LUT UR4, UR4, 0x1, URZ, 0xc0, !UPT ;  /* 0x0000000104047892 */ /* 0x000fc8000f8ec0ff */
[----:B------:R-:W-:-:S11]  /*0500*/  UISETP.NE.U32.AND UP4, UPT, UR4, 0x1, UPT ;  /* 0x000000010400788c */ /* 0x000fd6000bf85070 */
.L_x_8:
[----:B------:R-:W3:Y:S01]  /*0510*/  SHFL.IDX PT, R0, R163, RZ, 0x1f ;  /* 0x00001fffa3007589 */ /* 0x000ee200000e0000 */
[----:B------:R-:W-:-:S04]  /*0520*/  UISETP.NE.AND UP0, UPT, UR21, 0x2, UPT ;  /* 0x000000021500788c */ /* 0x000fc8000bf05270 */
[----:B------:R-:W-:Y:S02]  /*0530*/  UISETP.EQ.AND UP1, UPT, UR33, URZ, !UP0 ;  /* 0x000000ff2100728c */ /* 0x000fe4000c722270 */
[----:B------:R-:W-:-:S04]  /*0540*/  USEL UR43, URZ, 0x1, UP0 ;  /* 0x00000001ff2b7887 */ /* 0x000fc80008000000 */
[----:B------:R-:W-:Y:S02]  /*0550*/  PLOP3.LUT P3, PT, P0, PT, UP1, 0x80, 0x8 ;  /* 0x000000000008781c */ /* 0x000fe4000076f018 */
[----:B---3--:R-:W-:-:S13]  /*0560*/  ISETP.NE.AND P1, PT, R0, RZ, PT ;  /* 0x000000ff0000720c */ /* 0x008fda0003f25270 */
[----:B------:R-:W-:Y:S05]  /*0570*/  @P1 BRA `(.L_x_9) ;  /* 0x0000000000c01947 */ /* 0x000fea0003800000 */
[----:B------:R-:W-:Y:S01]  /*0580*/  ELECT P1, URZ, PT ;  /* 0x0000000000ff782f */ /* 0x000fe20003820000 */
[----:B------:R-:W-:-:S12]  /*0590*/  BSSY.RECONVERGENT B0, `(.L_x_9) ;  /* 0x000002e000007945 */ /* 0x000fd80003800200 */
[----:B------:R-:W-:Y:S05]  /*05a0*/  @!P1 BRA `(.L_x_10) ;  /* 0x0000000000b09947 */ /* 0x000fea0003800000 */
[----:B------:R-:W-:Y:S01]  /*05b0*/  UMOV UR4, 0x400 ;  /* 0x0000040000047882 */ /* 0x000fe20000000000 */
[----:B------:R-:W-:Y:S01]  /*05c0*/  UMOV UR8, 0x1 ;  /* 0x0000000100087882 */ /* 0x000fe20000000000 */
[----:B------:R-:W-:Y:S01]  /*05d0*/  UMOV UR6, 0x4 ;  /* 0x0000000400067882 */ /* 0x000fe20000000000 */
[----:B------:R-:W-:Y:S02]  /*05e0*/  ULEA UR4, UR48, UR4, 0x18 ;  /* 0x0000000430047291 */ /* 0x000fe4000f8ec0ff */
[----:B------:R-:W-:-:S04]  /*05f0*/  UIADD3 UR8, UPT, UPT, -UR8, 0x100000, URZ ;  /* 0x0010000008087890 */ /* 0x000fc8000fffe1ff */
[----:B------:R-:W-:Y:S02]  /*0600*/  USHF.L.U32 UR9, UR8, 0xb, URZ ;  /* 0x0000000b08097899 */ /* 0x000fe400080006ff */
[----:B------:R-:W-:Y:S02]  /*0610*/  USHF.L.U32 UR8, UR8, 0x1, URZ ;  /* 0x0000000108087899 */ /* 0x000fe400080006ff */
[----:B------:R-:W-:-:S04]  /*0620*/  UIADD3 UR6, UPT, UPT, -UR6, 0x100000, URZ ;  /* 0x0010000006067890 */ /* 0x000fc8000fffe1ff */
[----:B------:R-:W-:Y:S02]  /*0630*/  USHF.L.U32 UR7, UR6, 0xb, URZ ;  /* 0x0000000b06077899 */ /* 0x000fe400080006ff */
[----:B------:R-:W-:Y:S01]  /*0640*/  USHF.L.U32 UR6, UR6, 0x1, URZ ;  /* 0x0000000106067899 */ /* 0x000fe200080006ff */
[----:B------:R-:W3:Y:S03]  /*0650*/  FENCE.VIEW.ASYNC.S ;  /* 0x00000000000073c6 */ /* 0x000ee60000000000 */
[----:B---3--:R3:W4:Y:S08]  /*0660*/  SYNCS.EXCH.64 URZ, [UR4], UR8 ;  /* 0x0000000804ff75b2 */ /* 0x0087300008000100 */
[----:B------:R3:W1:Y:S01]  /*0670*/  SYNCS.EXCH.64 URZ, [UR4+0x80], UR6 ;  /* 0x0000800604ff75b2 */ /* 0x0006620008000100 */
        /* <DEDUP_REMOVED lines=29> */
[----:B------:R3:W1:Y:S02]  /*0850*/  SYNCS.EXCH.64 URZ, [UR4+0xf8], UR6 ;  /* 0x0000f80604ff75b2 */ /* 0x0006640008000100 */
[----:B---34-:R-:W-:Y:S01]  /*0860*/  NOP ;  /* 0x0000000000007918 */ /* 0x018fe20000000000 */
.L_x_10:
[----:B------:R-:W-:Y:S05]  /*0870*/  BSYNC.RECONVERGENT B0 ;  /* 0x0000000000007941 */ /* 0x000fea0003800200 */
.L_x_9:
[----:B------:R-:W3:Y:S01]  /*0880*/  SHFL.IDX PT, R0, R163, RZ, 0x1f ;  /* 0x00001fffa3007589 */ /* 0x000ee200000e0000 */
[----:B------:R-:W-:Y:S01]  /*0890*/  NOP ;  /* 0x0000000000007918 */ /* 0x000fe20000000000 */
[----:B---3--:R-:W-:-:S13]  /*08a0*/  ISETP.NE.AND P1, PT, R0, 0x1, PT ;  /* 0x000000010000780c */ /* 0x008fda0003f25270 */
[----:B------:R-:W-:Y:S05]  /*08b0*/  @P1 BRA `(.L_x_11) ;  /* 0x0000000000441947 */ /* 0x000fea0003800000 */
        /* <DEDUP_REMOVED lines=10> */
[----:B------:R-:W-:Y:S01]  /*0960*/  ELECT P1, URZ, PT ;  /* 0x0000000000ff782f */ /* 0x000fe20003820000 */
[----:B------:R-:W3:Y:S02]  /*0970*/  FENCE.VIEW.ASYNC.S ;  /* 0x00000000000073c6 */ /* 0x000ee40000000000 */
[----:B---3--:R3:W4:Y:S08]  /*0980*/  SYNCS.EXCH.64 URZ, [UR4+0x100], UR8 ;  /* 0x0001000804ff75b2 */ /* 0x0087300008000100 */
[----:B------:R3:W1:Y:S01]  /*0990*/  SYNCS.EXCH.64 URZ, [UR4+0x110], UR6 ;  /* 0x0001100604ff75b2 */ /* 0x0006620008000100 */
[----:B------:R3:W1:Y:S01]  /*09a0*/  SYNCS.EXCH.64 URZ, [UR4+0x108], UR8 ;  /* 0x0001080804ff75b2 */ /* 0x0006620008000100 */
[----:B------:R3:W1:Y:S01]  /*09b0*/  SYNCS.EXCH.64 URZ, [UR4+0x118], UR6 ;  /* 0x0001180604ff75b2 */ /* 0x0006620008000100 */
[----:B------:R-:W-:Y:S01]  /*09c0*/  NOP ;  /* 0x0000000000007918 */ /* 0x000fe20000000000 */
.L_x_11:
[----:B------:R-:W2:Y:S01]  /*09d0*/  SHFL.IDX PT, R0, R163, RZ, 0x1f ;  /* 0x00001fffa3007589 */ /* 0x000ea200000e0000 */
[----:B------:R-:W-:Y:S01]  /*09e0*/  NOP ;  /* 0x0000000000007918 */ /* 0x000fe20000000000 */
[----:B--2---:R-:W-:-:S13]  /*09f0*/  ISETP.NE.AND P1, PT, R0, 0x3, PT ;  /* 0x000000030000780c */ /* 0x004fda0003f25270 */
[----:B------:R-:W-:Y:S05]  /*0a00*/  @P1 BRA `(.L_x_12) ;  /* 0x00000000002c1947 */ /* 0x000fea0003800000 */
[----:B---3--:R-:W-:Y:S01]  /*0a10*/  UMOV UR4, 0x400 ;  /* 0x0000040000047882 */ /* 0x008fe20000000000 */
[----:B------:R-:W-:Y:S01]  /*0a20*/  UMOV UR5, 0x20 ;  /* 0x0000002000057882 */ /* 0x000fe20000000000 */
[----:B------:R-:W-:Y:S02]  /*0a30*/  ULEA UR6, UR48, UR4, 0x18 ;  /* 0x0000000430067291 */ /* 0x000fe4000f8ec0ff */
[----:B------:R-:W-:-:S04]  /*0a40*/  UIADD3 UR4, UPT, UPT, -UR5, 0x100000, URZ ;  /* 0x0010000005047890 */ /* 0x000fc8000fffe1ff */
[----:B------:R-:W-:Y:S02]  /*0a50*/  USHF.L.U32 UR5, UR4, 0xb, URZ ;  /* 0x0000000b04057899 */ /* 0x000fe400080006ff */
[----:B------:R-:W-:Y:S01]  /*0a60*/  USHF.L.U32 UR4, UR4, 0x1, URZ ;  /* 0x0000000104047899 */ /* 0x000fe200080006ff */
[----:B------:R-:W-:Y:S01]  /*0a70*/  ELECT P1, URZ, PT ;  /* 0x0000000000ff782f */ /* 0x000fe20003820000 */
[----:B------:R-:W2:Y:S10]  /*0a80*/  FENCE.VIEW.ASYNC.S ;  /* 0x00000000000073c6 */ /* 0x000eb40000000000 */
[----:B--2---:R2:W3:Y:S01]  /*0a90*/  SYNCS.EXCH.64 URZ, [UR6+0x120], UR4 ;  /* 0x0001200406ff75b2 */ /* 0x0044e20008000100 */
[----:B------:R2:W1:Y:S01]  /*0aa0*/  SYNCS.EXCH.64 URZ, [UR6+0x128], UR4 ;  /* 0x0001280406ff75b2 */ /* 0x0004620008000100 */
[----:B------:R-:W-:Y:S01]  /*0ab0*/  NOP ;  /* 0x0000000000007918 */ /* 0x000fe20000000000 */
.L_x_12:
[----:B------:R-:W4:Y:S01]  /*0ac0*/  SHFL.IDX PT, R0, R163, RZ, 0x1f ;  /* 0x00001fffa3007589 */ /* 0x000f2200000e0000 */
[----:B------:R-:W-:Y:S01]  /*0ad0*/  NOP ;  /* 0x0000000000007918 */ /* 0x000fe20000000000 */
[----:B----4-:R-:W-:-:S13]  /*0ae0*/  ISETP.NE.AND P1, PT, R0, 0x4, PT ;  /* 0x000000040000780c */ /* 0x010fda0003f25270 */
[----:B------:R-:W-:Y:S05]  /*0af0*/  @P1 BRA `(.L_x_13) ;  /* 0x0000000000481947 */ /* 0x000fea0003800000 */
[----:B--23--:R-:W-:Y:S01]  /*0b00*/  UMOV UR4, 0x720 ;  /* 0x0000072000047882 */ /* 0x00cfe20000000000 */
[----:B------:R-:W-:Y:S01]  /*0b10*/  UMOV UR6, 0x400 ;  /* 0x0000040000067882 */ /* 0x000fe20000000000 */
[----:B------:R-:W-:Y:S01]  /*0b20*/  USEL UR4, UR4, 0x620, UP4 ;  /* 0x0000062004047887 */ /* 0x000fe2000a000000 */
        /* <DEDUP_REMOVED lines=9> */
[----:B------:R-:W2:Y:S02]  /*0bc0*/  FENCE.VIEW.ASYNC.S ;  /* 0x00000000000073c6 */ /* 0x000ea40000000000 */
[----:B--2---:R4:W2:Y:S08]  /*0bd0*/  SYNCS.EXCH.64 URZ, [UR6+0x130], UR8 ;  /* 0x0001300806ff75b2 */ /* 0x0048b00008000100 */
[----:B------:R4:W3:Y:S01]  /*0be0*/  SYNCS.EXCH.64 URZ, [UR6+0x140], UR4 ;  /* 0x0001400406ff75b2 */ /* 0x0008e20008000100 */
[----:B------:R4:W1:Y:S01]  /*0bf0*/  SYNCS.EXCH.64 URZ, [UR6+0x138], UR8 ;  /* 0x0001380806ff75b2 */ /* 0x0008620008000100 */
[----:B------:R4:W1:Y:S02]  /*0c00*/  SYNCS.EXCH.64 URZ, [UR6+0x148], UR4 ;  /* 0x0001480406ff75b2 */ /* 0x0008640008000100 */
[----:B----4-:R-:W-:Y:S01]  /*0c10*/  NOP ;  /* 0x0000000000007918 */ /* 0x010fe20000000000 */
.L_x_13:
[----:B------:R-:W4:Y:S01]  /*0c20*/  SHFL.IDX PT, R0, R163, RZ, 0x1f ;  /* 0x00001fffa3007589 */ /* 0x000f2200000e0000 */
[----:B------:R-:W-:Y:S01]  /*0c30*/  NOP ;  /* 0x0000000000007918 */ /* 0x000fe20000000000 */
[----:B----4-:R-:W-:-:S13]  /*0c40*/  ISETP.NE.AND P1, PT, R0, 0x5, PT ;  /* 0x000000050000780c */ /* 0x010fda0003f25270 */
[----:B------:R-:W-:Y:S05]  /*0c50*/  @P1 BRA `(.L_x_14) ;  /* 0x0000000000541947 */ /* 0x000fea0003800000 */
[----:B--23--:R-:W-:Y:S01]  /*0c60*/  UMOV UR4, 0x400 ;  /* 0x0000040000047882 */ /* 0x00cfe20000000000 */
        /* <DEDUP_REMOVED lines=14> */
[----:B------:R4:W1:Y:S01]  /*0d50*/  SYNCS.EXCH.64 URZ, [UR4+0x178], UR8 ;  /* 0x0001780804ff75b2 */ /* 0x0008620008000100 */
[----:B------:R4:W1:Y:S01]  /*0d60*/  SYNCS.EXCH.64 URZ, [UR4+0x160], UR6 ;  /* 0x0001600604ff75b2 */ /* 0x0008620008000100 */
[----:B------:R4:W1:Y:S01]  /*0d70*/  SYNCS.EXCH.64 URZ, [UR4+0x180], UR8 ;  /* 0x0001800804ff75b2 */ /* 0x0008620008000100 */
[----:B------:R4:W1:Y:S01]  /*0d80*/  SYNCS.EXCH.64 URZ, [UR4+0x168], UR6 ;  /* 0x0001680604ff75b2 */ /* 0x0008620008000100 */
[----:B------:R4:W1:Y:S02]  /*0d90*/  SYNCS.EXCH.64 URZ, [UR4+0x188], UR8 ;  /* 0x0001880804ff75b2 */ /* 0x0008640008000100 */
[----:B----4-:R-:W-:Y:S01]  /*0da0*/  NOP ;  /* 0x0000000000007918 */ /* 0x010fe20000000000 */
.L_x_14:
[----:B------:R-:W4:Y:S01]  /*0db0*/  SHFL.IDX PT, R0, R163, RZ, 0x1f ;  /* 0x00001fffa3007589 */ /* 0x000f2200000e0000 */
[----:B------:R-:W-:Y:S01]  /*0dc0*/  ISETP.NE.OR P0, PT, RZ, UR21, !P0 ;  /* 0x00000015ff007c0c */ /* 0x000fe2000c705670 */
[----:B------:R-:W-:Y:S01]  /*0dd0*/  NOP ;  /* 0x0000000000007918 */ /* 0x000fe20000000000 */
[----:B----4-:R-:W-:-:S13]  /*0de0*/  ISETP.NE.AND P1, PT, R0, 0x3, PT ;  /* 0x000000030000780c */ /* 0x010fda0003f25270 */
[----:B------:R-:W-:Y:S05]  /*0df0*/  @P1 BRA `(.L_x_15) ;  /* 0x0000000000341947 */ /* 0x000fea0003800000 */
[----:B--23--:R-:W-:Y:S01]  /*0e00*/  UMOV UR4, 0x400 ;  /* 0x0000040000047882 */ /* 0x00cfe20000000000 */
[----:B------:R-:W-:Y:S01]  /*0e10*/  UMOV UR6, 0x20 ;  /* 0x0000002000067882 */ /* 0x000fe20000000000 */
[----:B------:R-:W-:Y:S02]  /*0e20*/  ULEA UR4, UR48, UR4, 0x18 ;  /* 0x0000000430047291 */ /* 0x000fe4000f8ec0ff */
[----:B------:R-:W-:-:S04]  /*0e30*/  UIADD3 UR6, UPT, UPT, -UR6, 0x100000, URZ ;  /* 0x0010000006067890 */ /* 0x000fc8000fffe1ff */
[----:B------:R-:W-:Y:S02]  /*0e40*/  USHF.L.U32 UR7, UR6, 0xb, URZ ;  /* 0x0000000b06077899 */ /* 0x000fe400080006ff */
[----:B------:R-:W-:Y:S01]  /*0e50*/  USHF.L.U32 UR6, UR6, 0x1, URZ ;  /* 0x0000000106067899 */ /* 0x000fe200080006ff */
[----:B------:R-:W-:Y:S01]  /*0e60*/  ELECT P1, URZ, PT ;  /* 0x0000000000ff782f */ /* 0x000fe20003820000 */
[----:B------:R-:W2:Y:S10]  /*0e70*/  FENCE.VIEW.ASYNC.S ;  /* 0x00000000000073c6 */ /* 0x000eb40000000000 */
[----:B--2---:R4:W2:Y:S01]  /*0e80*/  SYNCS.EXCH.64 URZ, [UR4+0x190], UR6 ;  /* 0x0001900604ff75b2 */ /* 0x0048a20008000100 */
[----:B------:R4:W3:Y:S01]  /*0e90*/  SYNCS.EXCH.64 URZ, [UR4+0x1a0], UR6 ;  /* 0x0001a00604ff75b2 */ /* 0x0008e20008000100 */
[----:B------:R4:W1:Y:S01]  /*0ea0*/  SYNCS.EXCH.64 URZ, [UR4+0x198], UR6 ;  /* 0x0001980604ff75b2 */ /* 0x0008620008000100 */
[----:B------:R4:W1:Y:S02]  /*0eb0*/  SYNCS.EXCH.64 URZ, [UR4+0x1a8], UR6 ;  /* 0x0001a80604ff75b2 */ /* 0x0008640008000100 */
[----:B----4-:R-:W-:Y:S01]  /*0ec0*/  NOP ;  /* 0x0000000000007918 */ /* 0x010fe20000000000 */
.L_x_15:
[----:B------:R-:W-:Y:S01]  /*0ed0*/  VOTEU.ALL UP0, P0 ;  /* 0x0000000000ff7886 */ /* 0x000fe20000000000 */
[----:B--23--:R-:W-:Y:S01]  /*0ee0*/  UMOV UR4, 0x20 ;  /* 0x0000002000047882 */ /* 0x00cfe20000000000 */
[----:B------:R-:W2:Y:S01]  /*0ef0*/  LDCU UR7, c[0x0][0x36c] ;  /* 0x00006d80ff0777ac */ /* 0x000ea20008000800 */
[----:B------:R-:W-:Y:S01]  /*0f00*/  NOP ;  /* 0x0000000000007918 */ /* 0x000fe20000000000 */
[----:B------:R-:W-:Y:S01]  /*0f10*/  LOP3.LUT R0, R177, 0x1f, RZ, 0xc0, !PT ;  /* 0x0000001fb1007812 */ /* 0x000fe200078ec0ff */
[----:B------:R-:W-:Y:S01]  /*0f20*/  @!UP0 UMOV UR6, 0x400 ;  /* 0x0000040000068882 */ /* 0x000fe20000000000 */
[----:B------:R-:W-:-:S04]  /*0f30*/  @!UP0 UIADD3 UR4, UPT, UPT, -UR4, 0x100000, URZ ;  /* 0x0010000004048890 */ /* 0x000fc8000fffe1ff */
[----:B------:R-:W-:Y:S02]  /*0f40*/  @!UP0 USHF.L.U32 UR5, UR4, 0xb, URZ ;  /* 0x0000000b04058899 */ /* 0x000fe400080006ff */
[----:B------:R-:W-:Y:S02]  /*0f50*/  @!UP0 USHF.L.U32 UR4, UR4, 0x1, URZ ;  /* 0x0000000104048899 */ /* 0x000fe400080006ff */
[----:B------:R-:W-:Y:S01]  /*0f60*/  @!UP0 ULEA UR6, UR48, UR6, 0x18 ;  /* 0x0000000630068291 */ /* 0x000fe2000f8ec0ff */
[----:B------:R-:W-:Y:S01]  /*0f70*/  VOTEU.ALL UP0, P0 ;  /* 0x0000000000ff7886 */ /* 0x000fe20000000000 */
[----:B------:R-:W-:Y:S02]  /*0f80*/  UISETP.NE.AND UP5, UPT, UR21, URZ, UPT ;  /* 0x000000ff1500728c */ /* 0x000fe4000bfa5270 */
[----:B--2---:R-:W-:Y:S01]  /*0f90*/  UISETP.EQ.U32.AND UP6, UPT, UR7, 0x1, UPT ;  /* 0x000000010700788c */ /* 0x004fe2000bfc2070 */
[----:B------:R-:W2:Y:S07]  /*0fa0*/  FENCE.VIEW.ASYNC.S ;  /* 0x00000000000073c6 */ /* 0x000eae0000000000 */
[----:B--2---:R2:W3:Y:S01]  /*0fb0*/  @!UP0 SYNCS.EXCH.64 URZ, [UR6+0x1b0], UR4 ;  /* 0x0001b00406ff85b2 */ /* 0x0044e20008000100 */
[----:B------:R-:W-:Y:S05]  /*0fc0*/  BRA.U !UP6, `(.L_x_16) ;  /* 0x000000010e087547 */ /* 0x000fea000b800000 */
[----:B-1-3--:R-:W-:Y:S01]  /*0fd0*/  UCGABAR_ARV ;  /* 0x00000000000079c7 */ /* 0x00afe20008000000 */
[----:B------:R-:W-:Y:S05]  /*0fe0*/  BRA `(.L_x_17) ;  /* 0x0000000000047947 */ /* 0x000fea0003800000 */
.L_x_16:
[----:B-1-3--:R-:W-:Y:S01]  /*0ff0*/  NOP ;  /* 0x0000000000007918 */ /* 0x00afe20000000000 */
.L_x_17:
[----:B------:R-:W1:Y:S01]  /*1000*/  S2UR UR29, SR_CTAID.X ;  /* 0x00000000001d79c3 */ /* 0x000e620000002500 */
[----:B------:R-:W-:-:S05]  /*1010*/  CS2R.32 R3, SR_CgaSize ;  /* 0x0000000000037805 */ /* 0x000fca0000008a00 */
[----:B------:R-:W-:-:S05]  /*1020*/  IMAD R3, R3, -0xa0, RZ ;  /* 0xffffff6003037824 */ /* 0x000fca00078e02ff */
[----:B--2---:R-:W-:-:S14]  /*1030*/  R2UR UR5, R3 ;  /* 0x00000000030572ca */ /* 0x004fdc00000e0000 */
[----:B------:R-:W2:Y:S01]  /*1040*/  LDCU UR5, c[0x0][UR5+0x2b0] ;  /* 0x00005600050577ac */ /* 0x000ea20008000800 */
[----:B------:R-:W-:-:S05]  /*1050*/  CS2R.32 R3, SR_CgaSize ;  /* 0x0000000000037805 */ /* 0x000fca0000008a00 */
[----:B------:R-:W-:-:S05]  /*1060*/  IMAD R3, R3, -0xa0, RZ ;  /* 0xffffff6003037824 */ /* 0x000fca00078e02ff */
[----:B------:R-:W-:-:S14]  /*1070*/  R2UR UR4, R3 ;  /* 0x00000000030472ca */ /* 0x000fdc00000e0000 */
[----:B------:R-:W3:Y:S01]  /*1080*/  LDCU UR4, c[0x0][UR4+0x2b4] ;  /* 0x00005680040477ac */ /* 0x000ee20008000800 */
[----:B------:R-:W4:Y:S01]  /*1090*/  S2UR UR20, SR_CTAID.Y ;  /* 0x00000000001479c3 */ /* 0x000f220000002600 */
[----:B------:R-:W-:-:S05]  /*10a0*/  CS2R.32 R3, SR_CgaSize ;  /* 0x0000000000037805 */ /* 0x000fca0000008a00 */
[----:B------:R-:W-:-:S05]  /*10b0*/  IMAD R3, R3, -0xa0, RZ ;  /* 0xffffff6003037824 */ /* 0x000fca00078e02ff */
[----:B------:R-:W-:-:S14]  /*10c0*/  R2UR UR60, R3 ;  /* 0x00000000033c72ca */ /* 0x000fdc00000e0000 */
[----:B------:R-:W3:Y:S01]  /*10d0*/  LDCU UR60, c[0x0][UR60+0x2a0] ;  /* 0x000054003c3c77ac */ /* 0x000ee20008000800 */
[----:B------:R-:W-:-:S05]  /*10e0*/  CS2R.32 R3, SR_CgaSize ;  /* 0x0000000000037805 */ /* 0x000fca0000008a00 */
[----:B------:R-:W-:-:S05]  /*10f0*/  IMAD R3, R3, -0xa0, RZ ;  /* 0xffffff6003037824 */ /* 0x000fca00078e02ff */
[----:B------:R-:W-:-:S14]  /*1100*/  R2UR UR59, R3 ;  /* 0x00000000033b72ca */ /* 0x000fdc00000e0000 */
[----:B------:R-:W3:Y:S01]  /*1110*/  LDCU UR59, c[0x0][UR59+0x2a4] ;  /* 0x000054803b3b77ac */ /* 0x000ee20008000800 */
[----:B------:R-:W-:Y:S01]  /*1120*/  UISETP.GT.U32.AND UP0, UPT, UR33, 0xffff, UPT ;  /* 0x0000ffff2100788c */ /* 0x000fe2000bf04070 */
[----:B------:R-:W3:Y:S01]  /*1130*/  LDCU UR25, c[0x0][0xb24] ;  /* 0x00016480ff1977ac */ /* 0x000ee20008000800 */
[----:B------:R-:W3:Y:S01]  /*1140*/  LDCU UR42, c[0x0][0xb24] ;  /* 0x00016480ff2a77ac */ /* 0x000ee20008000800 */
[----:B-1----:R-:W-:Y:S01]  /*1150*/  I2FP.F32.U32 R3, UR29 ;  /* 0x0000001d00037c45 */ /* 0x002fe20008201000 */
[----:B------:R-:W1:Y:S04]  /*1160*/  LDCU UR27, c[0x0][0xb30] ;  /* 0x00016600ff1b77ac */ /* 0x000e680008000800 */
[----:B--2---:R-:W-:Y:S01]  /*1170*/  FMUL R3, R3, UR5 ;  /* 0x0000000503037c20 */ /* 0x004fe20008400000 */
[----:B------:R-:W-:Y:S01]  /*1180*/  USEL UR5, UR33, 0xffff, !UP0 ;  /* 0x0000ffff21057887 */ /* 0x000fe2000c000000 */
[----:B----4-:R-:W-:Y:S01]  /*1190*/  I2FP.F32.U32 R2, UR20 ;  /* 0x0000001400027c45 */ /* 0x010fe20008201000 */
[----:B------:R-:W-:-:S03]  /*11a0*/  USHF.L.U32 UR28, UR48, 0xa, URZ ;  /* 0x0000000a301c7899 */ /* 0x000fc600080006ff */
[----:B------:R-:W2:Y:S01]  /*11b0*/  F2I.U32.TRUNC.NTZ R3, R3 ;  /* 0x0000000300037305 */ /* 0x000ea2000020f000 */
[----:B------:R-:W-:Y:S01]  /*11c0*/  ULOP3.LUT UR24, UR5, 0xffff, URZ, 0xc0, !UPT ;  /* 0x0000ffff05187892 */ /* 0x000fe2000f8ec0ff */
[----:B---3--:R-:W-:Y:S01]  /*11d0*/  FMUL R2, R2, UR4 ;  /* 0x0000000402027c20 */ /* 0x008fe20008400000 */
[----:B------:R-:W-:-:S05]  /*11e0*/  UMOV UR11, 0x55 ;  /* 0x00000055000b7882 */ /* 0x000fca0000000000 */
[----:B------:R-:W3:Y:S01]  /*11f0*/  F2I.U32.TRUNC.NTZ R2, R2 ;  /* 0x0000000200027305 */ /* 0x000ee2000020f000 */
[----:B--2---:R-:W-:Y:S02]  /*1200*/  R2UR UR4, R3 ;  /* 0x00000000030472ca */ /* 0x004fe400000e0000 */
[----:B------:R-:W-:Y:S02]  /*1210*/  PRMT R3, RZ, 0x7610, R3 ;  /* 0x00007610ff037816 */ /* 0x000fe40000000003 */
[----:B---3--:R-:W-:Y:S02]  /*1220*/  R2UR UR6, R2 ;  /* 0x00000000020672ca */ /* 0x008fe400000e0000 */
[----:B------:R-:W-:-:S07]  /*1230*/  PRMT R2, RZ, 0x7610, R2 ;  /* 0x00007610ff027816 */ /* 0x000fce0000000002 */
[----:B------:R-:W-:-:S04]  /*1240*/  UIADD3 UR5, UPT, UPT, -UR4, URZ, URZ ;  /* 0x000000ff04057290 */ /* 0x000fc8000fffe1ff */
[----:B------:R-:W-:Y:S02]  /*1250*/  UIMAD UR60, UR60, UR5, UR29 ;  /* 0x000000053c3c72a4 */ /* 0x000fe4000f8e021d */
[----:B------:R-:W-:-:S04]  /*1260*/  UIADD3 UR4, UPT, UPT, -UR6, URZ, URZ ;  /* 0x000000ff06047290 */ /* 0x000fc8000fffe1ff */
[----:B------:R-:W-:Y:S01]  /*1270*/  UIMAD UR59, UR59, UR4, UR20 ;  /* 0x000000043b3b72a4 */ /* 0x000fe2000f8e0214 */
[----:B-1----:R-:W-:Y:S11]  /*1280*/  BRA.U UP5, `(.L_x_18) ;  /* 0x00000001055c7547 */ /* 0x002ff6000b800000 */
[----:B------:R-:W-:Y:S02]  /*1290*/  UISETP.GT.U32.AND UP0, UPT, UR60, 0x1, UPT ;  /* 0x000000013c00788c */ /* 0x000fe4000bf04070 */
[----:B------:R-:W-:Y:S02]  /*12a0*/  ULOP3.LUT UR10, UR60, 0xfffffffe, URZ, 0xc0, !UPT ;  /* 0xfffffffe3c0a7892 */ /* 0x000fe4000f8ec0ff */
[----:B------:R-:W-:Y:S02]  /*12b0*/  UISETP.NE.AND UP3, UPT, UR59, URZ, UP0 ;  /* 0x000000ff3b00728c */ /* 0x000fe40008765270 */
[----:B------:R-:W-:Y:S02]  /*12c0*/  UISETP.NE.AND UP2, UPT, UR59, 0x1, UP0 ;  /* 0x000000013b00788c */ /* 0x000fe40008745270 */
[----:B------:R-:W-:Y:S02]  /*12d0*/  UISETP.NE.AND UP1, UPT, UR59, 0x2, UP0 ;  /* 0x000000023b00788c */ /* 0x000fe40008725270 */
[----:B------:R-:W-:-:S02]  /*12e0*/  UISETP.NE.AND UP0, UPT, UR59, 0x3, UP0 ;  /* 0x000000033b00788c */ /* 0x000fc40008705270 */
[----:B------:R-:W-:Y:S02]  /*12f0*/  USEL UR6, URZ, 0x1, UP3 ;  /* 0x00000001ff067887 */ /* 0x000fe40009800000 */
[----:B------:R-:W-:Y:S02]  /*1300*/  USEL UR5, URZ, 0x4, UP2 ;  /* 0x00000004ff057887 */ /* 0x000fe40009000000 */
[----:B------:R-:W-:Y:S02]  /*1310*/  USEL UR4, URZ, 0x10, UP1 ;  /* 0x00000010ff047887 */ /* 0x000fe40008800000 */
[----:B------:R-:W-:Y:S02]  /*1320*/  USEL UR9, URZ, 0x40, UP0 ;  /* 0x00000040ff097887 */ /* 0x000fe40008000000 */
[----:B------:R-:W-:Y:S02]  /*1330*/  USEL UR8, URZ, 0x2, UP3 ;  /* 0x00000002ff087887 */ /* 0x000fe40009800000 */
[----:B------:R-:W-:-:S02]  /*1340*/  UIADD3 UR4, UPT, UPT, UR4, UR5, UR6 ;  /* 0x0000000504047290 */ /* 0x000fc4000fffe006 */
[----:B------:R-:W-:Y:S02]  /*1350*/  USEL UR6, URZ, 0x20, UP1 ;  /* 0x00000020ff067887 */ /* 0x000fe40008800000 */
[----:B------:R-:W-:Y:S02]  /*1360*/  USEL UR7, URZ, 0x8, UP2 ;  /* 0x00000008ff077887 */ /* 0x000fe40009000000 */
[----:B------:R-:W-:Y:S02]  /*1370*/  UIADD3 UR5, UPT, UPT, UR8, UR9, UR4 ;  /* 0x0000000908057290 */ /* 0x000fe4000fffe004 */
[----:B------:R-:W-:Y:S02]  /*1380*/  ULEA UR4, UR59, UR10, 0x1 ;  /* 0x0000000a3b047291 */ /* 0x000fe4000f8e08ff */
[----:B------:R-:W-:Y:S02]  /*1390*/  USEL UR8, URZ, 0x80, UP0 ;  /* 0x00000080ff087887 */ /* 0x000fe40008000000 */
[----:B------:R-:W-:-:S03]  /*13a0*/  UIADD3 UR5, UPT, UPT, UR6, UR7, UR5 ;  /* 0x0000000706057290 */ /* 0x000fc6000fffe005 */
[----:B------:R-:W-:Y:S01]  /*13b0*/  UMOV UR6, 0x3 ;  /* 0x0000000300067882 */ /* 0x000fe20000000000 */
[----:B------:R-:W-:Y:S02]  /*13c0*/  UIADD3 UR5, UPT, UPT, UR5, UR8, URZ ;  /* 0x0000000805057290 */ /* 0x000fe4000fffe0ff */
[----:B------:R-:W-:-:S04]  /*13d0*/  USHF.L.U32 UR4, UR6, UR4, URZ ;  /* 0x0000000406047299 */ /* 0x000fc800080006ff */
[----:B------:R-:W-:Y:S02]  /*13e0*/  MOV R3, UR5 ;  /* 0x0000000500037c02 */ /* 0x000fe40008000f00 */
[----:B------:R-:W-:-:S07]  /*13f0*/  MOV R2, UR4 ;  /* 0x0000000400027c02 */ /* 0x000fce0008000f00 */
.L_x_18:
[----:B------:R-:W1:Y:S01]  /*1400*/  S2UR UR36, SR_CTAID.Z ;  /* 0x00000000002479c3 */ /* 0x000e620000002700 */
[----:B------:R-:W-:Y:S02]  /*1410*/  UISETP.GE.AND UP0, UPT, UR25, 0x1, UPT ;  /* 0x000000011900788c */ /* 0x000fe4000bf06270 */
[----:B------:R-:W-:Y:S02]  /*1420*/  UISETP.NE.AND UP3, UPT, UR21, 0x2, UPT ;  /* 0x000000021500788c */ /* 0x000fe4000bf65270 */
[----:B------:R-:W-:Y:S02]  /*1430*/  ULOP3.LUT UR28, UR28, 0x1800, URZ, 0xc0, !UPT ;  /* 0x000018001c1c7892 */ /* 0x000fe4000f8ec0ff */
[----:B------:R-:W-:Y:S01]  /*1440*/  USHF.L.U32 UR24, UR11, UR24, URZ ;  /* 0x000000180b187299 */ /* 0x000fe200080006ff */
[----:B------:R-:W-:Y:S02]  /*1450*/  UMOV UR16, UR29 ;  /* 0x0000001d00107c82 */ /* 0x000fe40008000000 */
[----:B------:R-:W-:Y:S09]  /*1460*/  BRA.U !UP0, `(.L_x_19) ;  /* 0x0000000108d47547 */ /* 0x000ff2000b800000 */
[----:B------:R-:W2:Y:S01]  /*1470*/  LDCU.128 UR12, c[0x0][0xb10] ;  /* 0x00016200ff0c77ac */ /* 0x000ea20008000c00 */
[----:B------:R-:W3:Y:S01]  /*1480*/  LDCU UR6, c[0x0][0x370] ;  /* 0x00006e00ff0677ac */ /* 0x000ee20008000800 */
[----:B------:R-:W4:Y:S01]  /*1490*/  LDCU UR5, c[0x0][0x374] ;  /* 0x00006e80ff0577ac */ /* 0x000f220008000800 */
[----:B------:R-:W1:Y:S01]  /*14a0*/  LDCU UR26, c[0x0][0xb0c] ;  /* 0x00016180ff1a77ac */ /* 0x000e620008000800 */
[----:B------:R-:W1:Y:S01]  /*14b0*/  LDCU UR4, c[0x0][0xb20] ;  /* 0x00016400ff0477ac */ /* 0x000e620008000800 */
[----:B------:R-:W1:Y:S01]  /*14c0*/  LDCU.64 UR8, c[0x0][0xb28] ;  /* 0x00016500ff0877ac */ /* 0x000e620008000a00 */
[----:B--2---:R-:W-:Y:S02]  /*14d0*/  UISETP.NE.AND UP0, UPT, UR14, 0x1, UPT ;  /* 0x000000010e00788c */ /* 0x004fe4000bf05270 */
[----:B----4-:R-:W-:Y:S02]  /*14e0*/  UIMAD.WIDE.U32 UR10, UR5, UR15, URZ ;  /* 0x0000000f050a72a5 */ /* 0x010fe4000f8e00ff */
[----:B---3--:R-:W-:-:S02]  /*14f0*/  UIMAD.WIDE.U32 UR18, UR6, UR12, URZ ;  /* 0x0000000c061272a5 */ /* 0x008fc4000f8e00ff */
[----:B-1----:R-:W-:Y:S02]  /*1500*/  UISETP.NE.AND UP1, UPT, UR26, 0x1, UPT ;  /* 0x000000011a00788c */ /* 0x002fe4000bf25270 */
[----:B------:R-:W-:Y:S01]  /*1510*/  UISETP.NE.AND UP2, UPT, UR25, 0x1, UPT ;  /* 0x000000011900788c */ /* 0x000fe2000bf45270 */
[----:B------:R-:W-:Y:S02]  /*1520*/  UMOV UR10, UR11 ;  /* 0x0000000b000a7c82 */ /* 0x000fe40008000000 */
[----:B------:R-:W-:Y:S01]  /*1530*/  UMOV UR18, UR19 ;  /* 0x0000001300127c82 */ /* 0x000fe20008000000 */
[----:B------:R-:W-:Y:S02]  /*1540*/  @UP0 USHF.R.U32.HI UR5, URZ, UR4, UR10 ;  /* 0x00000004ff050299 */ /* 0x000fe4000801160a */
[----:B------:R-:W-:Y:S02]  /*1550*/  UIMAD.WIDE.U32 UR22, UR20, UR15, URZ ;  /* 0x0000000f141672a5 */ /* 0x000fe4000f8e00ff */
[----:B------:R-:W-:-:S02]  /*1560*/  UIMAD.WIDE.U32 UR10, UR5, UR8, URZ ;  /* 0x00000008050a72a5 */ /* 0x000fc4000f8e00ff */
[----:B------:R-:W-:Y:S02]  /*1570*/  @UP1 USHF.R.U32.HI UR6, URZ, UR13, UR18 ;  /* 0x0000000dff061299 */ /* 0x000fe40008011612 */
[----:B------:R-:W-:Y:S02]  /*1580*/  UIMAD.WIDE.U32 UR16, UR29, UR12, URZ ;  /* 0x0000000c1d1072a5 */ /* 0x000fe4000f8e00ff */
[----:B------:R-:W-:Y:S01]  /*1590*/  UIMAD.WIDE.U32 UR18, UR6, UR8, URZ ;  /* 0x00000008061272a5 */ /* 0x000fe2000f8e00ff */
[----:B------:R-:W-:Y:S01]  /*15a0*/  UMOV UR22, UR23 ;  /* 0x0000001700167c82 */ /* 0x000fe20008000000 */
[----:B------:R-:W-:Y:S01]  /*15b0*/  UMOV UR10, UR11 ;  /* 0x0000000b000a7c82 */ /* 0x000fe20008000000 */
[----:B------:R-:W-:Y:S02]  /*15c0*/  USHF.R.U32.HI UR22, URZ, UR4, UR22 ;  /* 0x00000004ff167299 */ /* 0x000fe40008011616 */
[----:B------:R-:W-:Y:S02]  /*15d0*/  @UP2 USHF.R.U32.HI UR5, URZ, UR9, UR10 ;  /* 0x00000009ff052299 */ /* 0x000fe4000801160a */
[----:B------:R-:W-:Y:S01]  /*15e0*/  UMOV UR7, UR19 ;  /* 0x0000001300077c82 */ /* 0x000fe20008000000 */
[----:B------:R-:W-:Y:S01]  /*15f0*/  UMOV UR16, UR17 ;  /* 0x0000001100107c82 */ /* 0x000fe20008000000 */
[----:B------:R-:W-:-:S02]  /*1600*/  @UP2 USHF.R.U32.HI UR6, URZ, UR9, UR7 ;  /* 0x00000009ff062299 */ /* 0x000fc40008011607 */
[----:B------:R-:W-:Y:S02]  /*1610*/  USHF.R.U32.HI UR16, URZ, UR13, UR16 ;  /* 0x0000000dff107299 */ /* 0x000fe40008011610 */
[----:B------:R-:W-:Y:S02]  /*1620*/  USEL UR4, UR20, UR22, !UP0 ;  /* 0x0000001614047287 */ /* 0x000fe4000c000000 */
[----:B------:R-:W-:Y:S02]  /*1630*/  UIMAD UR7, UR5, UR25, URZ ;  /* 0x00000019050772a4 */ /* 0x000fe4000f8e02ff */
[----:B------:R-:W-:Y:S02]  /*1640*/  USEL UR5, UR29, UR16, !UP1 ;  /* 0x000000101d057287 */ /* 0x000fe4000c800000 */
[----:B------:R-:W-:Y:S02]  /*1650*/  UIMAD UR12, UR6, UR25, URZ ;  /* 0x00000019060c72a4 */ /* 0x000fe4000f8e02ff */
[----:B------:R-:W-:-:S02]  /*1660*/  UISETP.GE.AND UP0, UPT, UR4, UR7, UPT ;  /* 0x000000070400728c */ /* 0x000fc4000bf06270 */
[----:B------:R-:W-:Y:S02]  /*1670*/  UIMAD.WIDE.U32 UR10, UR4, UR8, URZ ;  /* 0x00000008040a72a5 */ /* 0x000fe4000f8e00ff */
[----:B------:R-:W-:Y:S02]  /*1680*/  UISETP.GE.OR UP0, UPT, UR5, UR12, UP0 ;  /* 0x0000000c0500728c */ /* 0x000fe40008706670 */
[----:B------:R-:W-:Y:S02]  /*1690*/  UIMAD.WIDE.U32 UR12, UR5, UR8, URZ ;  /* 0x00000008050c72a5 */ /* 0x000fe4000f8e00ff */
[----:B------:R-:W-:Y:S01]  /*16a0*/  UIADD3 UR10, UPT, UPT, -UR4, URZ, URZ ;  /* 0x000000ff040a7290 */ /* 0x000fe2000fffe1ff */
[----:B------:R-:W-:Y:S01]  /*16b0*/  UMOV UR8, UR11 ;  /* 0x0000000b00087c82 */ /* 0x000fe20008000000 */
[----:B------:R-:W-:Y:S02]  /*16c0*/  UIADD3 UR16, UPT, UPT, -UR5, URZ, URZ ;  /* 0x000000ff05107290 */ /* 0x000fe4000fffe1ff */
[----:B------:R-:W-:-:S03]  /*16d0*/  USHF.R.U32.HI UR8, URZ, UR9, UR8 ;  /* 0x00000009ff087299 */ /* 0x000fc60008011608 */
[----:B------:R-:W-:Y:S01]  /*16e0*/  @!UP0 UMOV UR7, UR13 ;  /* 0x0000000d00078c82 */ /* 0x000fe20008000000 */
[----:B------:R-:W-:Y:S02]  /*16f0*/  UIMAD UR20, UR14, UR10, UR20 ;  /* 0x0000000a0e1472a4 */ /* 0x000fe4000f8e0214 */
[----:B------:R-:W-:Y:S02]  /*1700*/  USEL UR8, UR4, UR8, !UP2 ;  /* 0x0000000804087287 */ /* 0x000fe4000d000000 */
[----:B------:R-:W-:Y:S02]  /*1710*/  @!UP0 USHF.R.U32.HI UR7, URZ, UR9, UR7 ;  /* 0x00000009ff078299 */ /* 0x000fe40008011607 */
[----:B------:R-:W-:Y:S02]  /*1720*/  UIADD3 UR9, UPT, UPT, -UR8, URZ, URZ ;  /* 0x000000ff08097290 */ /* 0x000fe4000fffe1ff */
[----:B------:R-:W-:Y:S02]  /*1730*/  @!UP0 USEL UR7, UR5, UR7, !UP2 ;  /* 0x0000000705078287 */ /* 0x000fe4000d000000 */
[----:B------:R-:W-:-:S02]  /*1740*/  UIMAD UR9, UR25, UR9, UR4 ;  /* 0x00000009190972a4 */ /* 0x000fc4000f8e0204 */
[----:B------:R-:W-:Y:S02]  /*1750*/  @!UP0 UIADD3 UR8, UPT, UPT, UR8, -UR7, URZ ;  /* 0x8000000708088290 */ /* 0x000fe4000fffe0ff */
[----:B------:R-:W-:Y:S02]  /*1760*/  @!UP0 UIMAD UR6, UR9, UR6, UR7 ;  /* 0x00000006090682a4 */ /* 0x000fe4000f8e0207 */
[----:B------:R-:W-:Y:S02]  /*1770*/  @!UP0 UIMAD UR4, UR8, UR25, UR5 ;  /* 0x00000019080482a4 */ /* 0x000fe4000f8e0205 */
[----:B------:R-:W-:Y:S02]  /*1780*/  UIMAD UR16, UR26, UR16, UR29 ;  /* 0x000000101a1072a4 */ /* 0x000fe4000f8e021d */
[----:B------:R-:W-:Y:S01]  /*1790*/  UIMAD UR20, UR4, UR14, UR20 ;  /* 0x0000000e041472a4 */ /* 0x000fe2000f8e0214 */
[----:B------:R-:W-:Y:S02]  /*17a0*/  @!UP0 UMOV UR5, UR6 ;  /* 0x0000000600058c82 */ /* 0x000fe40008000000 */
[----:B------:R-:W-:-:S12]  /*17b0*/  UIMAD UR16, UR5, UR26, UR16 ;  /* 0x0000001a051072a4 */ /* 0x000fd8000f8e0210 */
.L_x_19:
[----:B------:R-:W-:-:S09]  /*17c0*/  UISETP.NE.AND UP0, UPT, UR27, 0x1, UPT ;  /* 0x000000011b00788c */ /* 0x000fd2000bf05270 */
[----:B------:R-:W-:Y:S05]  /*17d0*/  BRA.U UP0, `(.L_x_20) ;  /* 0x0000000100447547 */ /* 0x000fea000b800000 */
[----:B------:R-:W2:Y:S01]  /*17e0*/  LDCU.128 UR8, c[0x0][0xb10] ;  /* 0x00016200ff0877ac */ /* 0x000ea20008000c00 */
[----:B------:R-:W3:Y:S01]  /*17f0*/  LDCU UR12, c[0x0][0xb0c] ;  /* 0x00016180ff0c77ac */ /* 0x000ee20008000800 */
[----:B------:R-:W4:Y:S01]  /*1800*/  LDCU UR13, c[0x0][0xb20] ;  /* 0x00016400ff0d77ac */ /* 0x000f220008000800 */
[----:B--2---:R-:W-:Y:S02]  /*1810*/  UIMAD.WIDE.U32 UR6, UR16, UR8, URZ ;  /* 0x00000008100672a5 */ /* 0x004fe4000f8e00ff */
[----:B------:R-:W-:Y:S02]  /*1820*/  UIMAD.WIDE.U32 UR4, UR20, UR11, URZ ;  /* 0x0000000b140472a5 */ /* 0x000fe4000f8e00ff */
[----:B---3--:R-:W-:Y:S02]  /*1830*/  UISETP.NE.AND UP1, UPT, UR12, 0x1, UPT ;  /* 0x000000010c00788c */ /* 0x008fe4000bf25270 */
[----:B------:R-:W-:Y:S01]  /*1840*/  UISETP.NE.AND UP0, UPT, UR10, 0x1, UPT ;  /* 0x000000010a00788c */ /* 0x000fe2000bf05270 */
[----:B------:R-:W-:-:S02]  /*1850*/  UMOV UR6, UR7 ;  /* 0x0000000700067c82 */ /* 0x000fc40008000000 */
[----:B------:R-:W-:Y:S01]  /*1860*/  UMOV UR4, UR5 ;  /* 0x0000000500047c82 */ /* 0x000fe20008000000 */
[----:B------:R-:W-:Y:S02]  /*1870*/  USHF.R.U32.HI UR6, URZ, UR9, UR6 ;  /* 0x00000009ff067299 */ /* 0x000fe40008011606 */
[----:B----4-:R-:W-:Y:S02]  /*1880*/  USHF.R.U32.HI UR4, URZ, UR13, UR4 ;  /* 0x0000000dff047299 */ /* 0x010fe40008011604 */
[----:B------:R-:W-:Y:S02]  /*1890*/  USEL UR5, UR16, UR6, !UP1 ;  /* 0x0000000610057287 */ /* 0x000fe4000c800000 */
[----:B------:R-:W-:-:S04]  /*18a0*/  USEL UR4, UR20, UR4, !UP0 ;  /* 0x0000000414047287 */ /* 0x000fc8000c000000 */
[----:B------:R-:W-:Y:S02]  /*18b0*/  UIADD3 UR6, UPT, UPT, -UR4, UR5, URZ ;  /* 0x0000000504067290 */ /* 0x000fe4000fffe1ff */
[----:B------:R-:W-:Y:S02]  /*18c0*/  UIADD3 UR4, UPT, UPT, UR4, -UR5, URZ ;  /* 0x8000000504047290 */ /* 0x000fe4000fffe0ff */
[----:B------:R-:W-:Y:S02]  /*18d0*/  UIMAD UR20, UR6, UR10, UR20 ;  /* 0x0000000a061472a4 */ /* 0x000fe4000f8e0214 */
[----:B------:R-:W-:-:S12]  /*18e0*/  UIMAD UR16, UR4, UR12, UR16 ;  /* 0x0000000c041072a4 */ /* 0x000fd8000f8e0210 */
.L_x_20:
[----:B------:R-:W-:Y:S05]  /*18f0*/  BRA.U !UP6, `(.L_x_21) ;  /* 0x000000010e0c7547 */ /* 0x000fea000b800000 */
[----:B------:R-:W-:Y:S01]  /*1900*/  UCGABAR_WAIT ;  /* 0x0000000000007dc7 */ /* 0x000fe20008000000 */
[----:B------:R-:W-:Y:S01]  /*1910*/  CCTL.IVALL ;  /* 0x00000000ff00798f */ /* 0x000fe20002000000 */
[----:B------:R-:W-:Y:S05]  /*1920*/  BRA `(.L_x_22) ;  /* 0x0000000000047947 */ /* 0x000fea0003800000 */
.L_x_21:
[----:B------:R-:W-:Y:S06]  /*1930*/  BAR.SYNC.DEFER_BLOCKING 0x0 ;  /* 0x0000000000007b1d */ /* 0x000fec0000010000 */
.L_x_22:
[----:B------:R-:W-:Y:S05]  /*1940*/  BRA.U UP3, `(.L_x_23) ;  /* 0x0000001903887547 */ /* 0x000fea000b800000 */
[----:B------:R-:W2:Y:S01]  /*1950*/  LDCU UR6, c[0x0][0x38c] ;  /* 0x00007180ff0677ac */ /* 0x000ea20008000800 */
[----:B------:R-:W-:Y:S01]  /*1960*/  PLOP3.LUT P1, PT, PT, PT, UP4, 0x80, 0x8 ;  /* 0x000000000008781c */ /* 0x000fe20003f2f048 */
[----:B------:R-:W-:Y:S01]  /*1970*/  IMAD.MOV.U32 R12, RZ, RZ, 0x1 ;  /* 0x00000001ff0c7424 */ /* 0x000fe200078e00ff */
[----:B------:R-:W-:Y:S01]  /*1980*/  ISETP.NE.AND P2, PT, R0, RZ, P3 ;  /* 0x000000ff0000720c */ /* 0x000fe20001f45270 */
[----:B------:R-:W-:Y:S01]  /*1990*/  USHF.L.U32 UR45, UR29, 0x7, URZ ;  /* 0x000000071d2d7899 */ /* 0x000fe200080006ff */
[----:B------:R-:W-:Y:S01]  /*19a0*/  PLOP3.LUT P1, PT, P1, PT, PT, 0x8, 0x80 ;  /* 0x000000000080781c */ /* 0x000fe20000f2e170 */
[----:B------:R-:W-:Y:S01]  /*19b0*/  UMOV UR13, 0x400 ;  /* 0x00000400000d7882 */ /* 0x000fe20000000000 */
[----:B------:R-:W-:Y:S01]  /*19c0*/  UISETP.NE.AND UP1, UPT, UR21, URZ, UPT ;  /* 0x000000ff1500728c */ /* 0x000fe2000bf25270 */
[----:B------:R-:W-:Y:S01]  /*19d0*/  CS2R R10, SRZ ;  /* 0x00000000000a7805 */ /* 0x000fe2000001ff00 */
[----:B------:R-:W-:Y:S01]  /*19e0*/  USHF.L.U32 UR44, UR29, 0x6, URZ ;  /* 0x000000061d2c7899 */ /* 0x000fe200080006ff */
[----:B------:R-:W-:Y:S01]  /*19f0*/  IMAD.MOV.U32 R9, RZ, RZ, RZ ;  /* 0x000000ffff097224 */ /* 0x000fe200078e00ff */
[----:B------:R-:W-:Y:S01]  /*1a00*/  ULEA UR13, UR48, UR13, 0x18 ;  /* 0x0000000d300d7291 */ /* 0x000fe2000f8ec0ff */
[----:B------:R-:W-:Y:S01]  /*1a10*/  IMAD.MOV.U32 R8, RZ, RZ, 0x1 ;  /* 0x00000001ff087424 */ /* 0x000fe200078e00ff */
[----:B------:R-:W-:Y:S01]  /*1a20*/  ULOP3.LUT UR45, UR45, 0x80, URZ, 0xc0, !UPT ;  /* 0x000000802d2d7892 */ /* 0x000fe2000f8ec0ff */
[----:B------:R-:W3:Y:S01]  /*1a30*/  LDCU UR39, c[0x0][0x370] ;  /* 0x00006e00ff2777ac */ /* 0x000ee20008000800 */
[----:B--2---:R-:W-:-:S02]  /*1a40*/  UIADD3 UR5, UPT, UPT, UR6, 0x3f, URZ ;  /* 0x0000003f06057890 */ /* 0x004fc4000fffe0ff */
[----:B------:R-:W-:Y:S02]  /*1a50*/  UIADD3 UR47, UPT, UPT, UR6, 0x7e, URZ ;  /* 0x0000007e062f7890 */ /* 0x000fe4000fffe0ff */
[----:B------:R-:W-:Y:S02]  /*1a60*/  USHF.R.S32.HI UR4, URZ, 0x1f, UR5 ;  /* 0x0000001fff047899 */ /* 0x000fe40008011405 */
[----:B------:R-:W-:Y:S02]  /*1a70*/  USEL UR21, UR43, 0x2, UP1 ;  /* 0x000000022b157887 */ /* 0x000fe40008800000 */
[----:B------:R-:W-:Y:S02]  /*1a80*/  ULEA.HI UR4, UR4, UR5, URZ, 0x6 ;  /* 0x0000000504047291 */ /* 0x000fe4000f8f30ff */
[----:B------:R-:W-:Y:S02]  /*1a90*/  UIADD3 UR5, UPT, UPT, UR6, -0x1, URZ ;  /* 0xffffffff06057890 */ /* 0x000fe4000fffe0ff */
[----:B------:R-:W-:-:S02]  /*1aa0*/  USHF.R.S32.HI UR41, URZ, 0x6, UR4 ;  /* 0x00000006ff297899 */ /* 0x000fc40008011404 */
[----:B------:R-:W-:Y:S02]  /*1ab0*/  UISETP.GE.U32.AND UP2, UPT, UR5, -0x7f, UPT ;  /* 0xffffff810500788c */ /* 0x000fe4000bf46070 */
[----:B------:R-:W-:Y:S01]  /*1ac0*/  UISETP.LT.U32.AND UP0, UPT, UR41, 0x10, UPT ;  /* 0x000000102900788c */ /* 0x000fe2000bf01070 */
[----:B------:R-:W2:Y:S03]  /*1ad0*/  LDCU.64 UR26, c[0x0][0x348] ;  /* 0x00006900ff1a77ac */ /* 0x000ea60008000a00 */
[----:B------:R-:W-:Y:S01]  /*1ae0*/  USEL UR40, UR41, 0x10, UP0 ;  /* 0x0000001029287887 */ /* 0x000fe20008000000 */
[----:B------:R-:W4:Y:S03]  /*1af0*/  LDCU UR38, c[0x0][0x374] ;  /* 0x00006e80ff2677ac */ /* 0x000f260008000800 */
[----:B------:R-:W-:-:S02]  /*1b00*/  UIADD3 UR4, UPT, UPT, UR40, -0x1, URZ ;  /* 0xffffffff28047890 */ /* 0x000fc4000fffe0ff */
[----:B------:R-:W-:Y:S02]  /*1b10*/  @UP2 UIADD3 UR4, UPT, UPT, UR40, URZ, URZ ;  /* 0x000000ff28042290 */ /* 0x000fe4000fffe0ff */
[----:B------:R-:W-:Y:S02]  /*1b20*/  ULOP3.LUT UR44, UR44, 0x40, URZ, 0xc0, !UPT ;  /* 0x000000402c2c7892 */ /* 0x000fe4000f8ec0ff */
[----:B------:R-:W-:Y:S02]  /*1b30*/  UIADD3 UR30, UPT, UPT, UR13, 0x8400, UR28 ;  /* 0x000084000d1e7890 */ /* 0x000fe4000fffe01c */
[----:B------:R-:W-:Y:S02]  /*1b40*/  ULEA.HI UR45, UR28, UR45, URZ, 0x1a ;  /* 0x0000002d1c2d7291 */ /* 0x000fe4000f8fd0ff */
[----:B------:R-:W-:Y:S02]  /*1b50*/  UIADD3 UR46, UPT, UPT, UR41, -UR40, URZ ;  /* 0x80000028292e7290 */ /* 0x000fe4000fffe0ff */
[----:B------:R-:W-:-:S02]  /*1b60*/  UIADD3 UR29, UPT, UPT, UR4, 0x1, URZ ;  /* 0x00000001041d7890 */ /* 0x000fc4000fffe0ff */
[----:B------:R-:W-:Y:S01]  /*1b70*/  UIADD3 UR43, UPT, UPT, -UR4, URZ, URZ ;  /* 0x000000ff042b7290 */ /* 0x000fe2000fffe1ff */
[----:B--234-:R-:W-:-:S11]  /*1b80*/  UMOV UR6, URZ ;  /* 0x000000ff00067c82 */ /* 0x01cfd60008000000 */
.L_x_43:
[----:B------:R-:W-:-:S09]  /*1b90*/  UISETP.NE.AND UP0, UPT, UR48, URZ, UPT ;  /* 0x000000ff3000728c */ /* 0x000fd2000bf05270 */
[----:B-1----:R-:W-:Y:S05]  /*1ba0*/  BRA.U UP0, `(.L_x_24) ;  /* 0x0000000100287547 */ /* 0x002fea000b800000 */
[----:B------:R-:W-:Y:S02]  /*1bb0*/  LEA R0, R9, UR13, 0x3 ;  /* 0x0000000d09007c11 */ /* 0x000fe4000f8e18ff */
[----:B------:R-:W-:-:S04]  /*1bc0*/  SHF.L.U32 R3, R8, 0x1f, RZ ;  /* 0x0000001f08037819 */ /* 0x000fc800000006ff */
[----:B------:R-:W2:Y:S02]  /*1bd0*/  SYNCS.PHASECHK.TRANS64.TRYWAIT P0, [R0+URZ+0x1a0], R3 ;  /* 0x0001a003000075a7 */ /* 0x000ea400080011ff */
[----:B--2---:R-:W-:Y:S05]  /*1be0*/  @!P0 BRA `(.L_x_25) ;  /* 0x0000007800908947 */ /* 0x004fea0003800000 */
.L_x_137:
[----:B------:R3:W-:Y:S01]  /*1bf0*/  SYNCS.ARRIVE.TRANS64.A1T0 RZ, [R0+URZ+0x190], RZ ;  /* 0x000190ff00ff79a7 */ /* 0x0007e200081000ff */
[----:B------:R-:W-:-:S05]  /*1c00*/  VIADD R9, R9, 0x1 ;  /* 0x0000000109097836 */ /* 0x000fca0000000000 */
[----:B------:R-:W-:-:S04]  /*1c10*/  ISETP.NE.AND P0, PT, R9, 0x2, PT ;  /* 0x000000020900780c */ /* 0x000fc80003f05270 */
[----:B--2---:R-:W-:Y:S02]  /*1c20*/  SEL R3, RZ, 0x1, P0 ;  /* 0x00000001ff037807 */ /* 0x004fe40000000000 */
[----:B------:R-:W-:Y:S02]  /*1c30*/  SEL R9, R9, RZ, P0 ;  /* 0x000000ff09097207 */ /* 0x000fe40000000000 */
[----:B------:R-:W-:-:S07]  /*1c40*/  LOP3.LUT R8, R8, R3, RZ, 0x3c, !PT ;  /* 0x0000000308087212 */ /* 0x000fce00078e3cff */
.L_x_24:
[----:B------:R-:W-:Y:S01]  /*1c50*/  ULEA UR4, UR6, UR13, 0x3 ;  /* 0x0000000d06047291 */ /* 0x000fe2000f8e18ff */
[----:B---3--:R-:W-:Y:S01]  /*1c60*/  SHF.L.U32 R0, R12, 0x1f, RZ ;  /* 0x0000001f0c007819 */ /* 0x008fe200000006ff */
[----:B------:R-:W-:Y:S02]  /*1c70*/  UISETP.GE.U32.AND UP0, UPT, UR47, 0x7f, UPT ;  /* 0x0000007f2f00788c */ /* 0x000fe4000bf06070 */
[----:B------:R-:W-:Y:S01]  /*1c80*/  ULEA UR11, UR20, UR44, 0x7 ;  /* 0x0000002c140b7291 */ /* 0x000fe2000f8e38ff */
[----:B------:R-:W-:-:S04]  /*1c90*/  UMOV UR7, URZ ;  /* 0x000000ff00077c82 */ /* 0x000fc80008000000 */
[----:B------:R2:W3:Y:S01]  /*1ca0*/  SYNCS.PHASECHK.TRANS64.TRYWAIT P0, [UR4+0x80], R0 ;  /* 0x00008000ff0075a7 */ /* 0x0004e20008001104 */
[----:B------:R-:W-:-:S04]  /*1cb0*/  ULEA.HI UR4, UR16, UR16, URZ, 0x1 ;  /* 0x0000001010047291 */ /* 0x000fc8000f8f08ff */
[----:B------:R-:W-:-:S04]  /*1cc0*/  USHF.L.U32 UR4, UR4, 0x7, URZ ;  /* 0x0000000704047899 */ /* 0x000fc800080006ff */
[----:B------:R-:W-:-:S04]  /*1cd0*/  ULOP3.LUT UR35, UR4, 0xffffff00, URZ, 0xc0, !UPT ;  /* 0xffffff0004237892 */ /* 0x000fc8000f8ec0ff */
[----:B------:R-:W-:Y:S01]  /*1ce0*/  UIADD3 UR35, UPT, UPT, UR45, UR35, URZ ;  /* 0x000000232d237290 */ /* 0x000fe2000fffe0ff */
[----:B------:R-:W-:Y:S11]  /*1cf0*/  BRA.U !UP0, `(.L_x_26) ;  /* 0x0000000108c47547 */ /* 0x000ff6000b800000 */
[----:B------:R-:W-:Y:S01]  /*1d00*/  UMOV UR16, UR43 ;  /* 0x0000002b00107c82 */ /* 0x000fe20008000000 */
[----:B------:R-:W-:Y:S01]  /*1d10*/  UMOV UR4, UR6 ;  /* 0x0000000600047c82 */ /* 0x000fe20008000000 */
[----:B------:R-:W-:-:S05]  /*1d20*/  UMOV UR34, URZ ;  /* 0x000000ff00227c82 */ /* 0x000fca0008000000 */
.L_x_32:
[----:B------:R-:W-:Y:S01]  /*1d30*/  ULEA UR33, UR4, UR13, 0x3 ;  /* 0x0000000d04217291 */ /* 0x000fe2000f8e18ff */
[----:B------:R-:W-:Y:S01]  /*1d40*/  @P3 MOV R2, 0x6000 ;  /* 0x0000600000023802 */ /* 0x000fe20000000f00 */
[----:B-1-34-:R-:W-:Y:S10]  /*1d50*/  @P0 BRA `(.L_x_27) ;  /* 0x00000000000c0947 */ /* 0x01aff40003800000 */
[----:B------:R-:W-:-:S04]  /*1d60*/  SHF.L.U32 R3, R12, 0x1f, RZ ;  /* 0x0000001f0c037819 */ /* 0x000fc800000006ff */
[----:B------:R-:W3:Y:S02]  /*1d70*/  SYNCS.PHASECHK.TRANS64.TRYWAIT P0, [UR33+0x80], R3 ;  /* 0x00008003ff0075a7 */ /* 0x000ee40008001121 */
[----:B---3--:R-:W-:Y:S05]  /*1d80*/  @!P0 BRA `(.L_x_28) ;  /* 0x00000078003c8947 */ /* 0x008fea0003800000 */
.L_x_27:
[----:B------:R3:W-:Y:S01]  /*1d90*/  @P3 SYNCS.ARRIVE.TRANS64 RZ, [UR33], R2 ;  /* 0x00000002ffff39a7 */ /* 0x0007e20008000021 */
[----:B------:R-:W-:Y:S02]  /*1da0*/  ULOP3.LUT UR5, UR21, 0x2, URZ, 0xfc, !UPT ;  /* 0x0000000215057892 */ /* 0x000fe4000f8efcff */
[----:B------:R-:W-:Y:S02]  /*1db0*/  UIADD3 UR16, UPT, UPT, UR16, 0x1, URZ ;  /* 0x0000000110107890 */ /* 0x000fe4000fffe0ff */
[----:B------:R-:W-:Y:S02]  /*1dc0*/  UISETP.NE.AND UP0, UPT, UR5, 0x2, UPT ;  /* 0x000000020500788c */ /* 0x000fe4000bf05270 */
[----:B------:R-:W-:-:S07]  /*1dd0*/  UISETP.NE.AND UP2, UPT, UR16, 0x1, UPT ;  /* 0x000000011000788c */ /* 0x000fce000bf45270 */
[----:B------:R-:W-:Y:S05]  /*1de0*/  BRA.U UP0, `(.L_x_29) ;  /* 0x0000000100047547 */ /* 0x000fea000b800000 */
[----:B-1----:R-:W-:Y:S05]  /*1df0*/  BPT.TRAP 0x1 ;  /* 0x000000040000795c */ /* 0x002fea0000300000 */
.L_x_29:
[----:B------:R-:W-:Y:S04]  /*1e00*/  BSSY.RECONVERGENT B0, `(.L_x_30) ;  /* 0x0000003000007945 */ /* 0x000fe80003800200 */
[----:B------:R-:W-:Y:S05]  /*1e10*/  @!P2 BRA `(.L_x_31) ;  /* 0x000000000004a947 */ /* 0x000fea0003800000 */
[----:B-1----:R-:W-:Y:S05]  /*1e20*/  BPT.TRAP 0x1 ;  /* 0x000000040000795c */ /* 0x002fea0000300000 */
.L_x_31:
[----:B-1----:R-:W-:Y:S05]  /*1e30*/  BSYNC.RECONVERGENT B0 ;  /* 0x0000000000007941 */ /* 0x002fea0003800200 */
.L_x_30:
[----:B------:R-:W-:Y:S02]  /*1e40*/  UIADD3 UR5, UPT, UPT, UR4, 0x1, URZ ;  /* 0x0000000104057890 */ /* 0x000fe4000fffe0ff */
[----:B------:R-:W-:Y:S02]  /*1e50*/  ULEA UR32, UR4, UR28, 0xd ;  /* 0x0000001c04207291 */ /* 0x000fe4000f8e68ff */
[----:B------:R-:W-:Y:S02]  /*1e60*/  UISETP.NE.AND UP0, UPT, UR5, 0x10, UPT ;  /* 0x000000100500788c */ /* 0x000fe4000bf05270 */
[----:B------:R-:W-:Y:S02]  /*1e70*/  UIADD3 UR14, UP1, UPT, UR26, 0x80, URZ ;  /* 0x000000801a0e7890 */ /* 0x000fe4000ff3e0ff */
[----:B------:R-:W-:Y:S02]  /*1e80*/  USEL UR7, URZ, 0x1, UP0 ;  /* 0x00000001ff077887 */ /* 0x000fe40008000000 */
[----:B------:R-:W-:-:S02]  /*1e90*/  USEL UR6, UR5, URZ, UP0 ;  /* 0x000000ff05067287 */ /* 0x000fc40008000000 */
[----:B------:R-:W-:Y:S02]  /*1ea0*/  ULEA UR8, UR4, UR13, 0xc ;  /* 0x0000000d04087291 */ /* 0x000fe4000f8e60ff */
[----:B------:R-:W-:Y:S01]  /*1eb0*/  ULEA UR5, UR6, UR13, 0x3 ;  /* 0x0000000d06057291 */ /* 0x000fe2000f8e18ff */
[----:B------:R-:W-:Y:S01]  /*1ec0*/  LOP3.LUT R12, R12, UR7, RZ, 0x3c, !PT ;  /* 0x000000070c0c7c12 */ /* 0x000fe2000f8e3cff */
[----:B------:R-:W-:Y:S02]  /*1ed0*/  UIADD3 UR4, UP0, UPT, UR26, 0x180, URZ ;  /* 0x000001801a047890 */ /* 0x000fe4000ff1e0ff */
[----:B------:R-:W-:Y:S01]  /*1ee0*/  ULOP3.LUT UR33, UR33, 0xfefffff8, URZ, 0xc0, !UPT ;  /* 0xfefffff821217892 */ /* 0x000fe2000f8ec0ff */
[----:B--2---:R-:W-:Y:S01]  /*1ef0*/  SHF.L.U32 R0, R12, 0x1f, RZ ;  /* 0x0000001f0c007819 */ /* 0x004fe200000006ff */
[----:B------:R-:W-:Y:S02]  /*1f00*/  UIADD3.X UR15, UPT, UPT, URZ, UR27, URZ, UP1, !UPT ;  /* 0x0000001bff0f7290 */ /* 0x000fe40008ffe4ff */
[----:B------:R-:W-:Y:S01]  /*1f10*/  UIADD3 UR32, UPT, UPT, UR13, 0x8400, UR32 ;  /* 0x000084000d207890 */ /* 0x000fe2000fffe020 */
[----:B------:R4:W1:Y:S01]  /*1f20*/  SYNCS.PHASECHK.TRANS64.TRYWAIT P0, [UR5+0x80], R0 ;  /* 0x00008000ff0075a7 */ /* 0x0008620008001105 */
[----:B------:R-:W-:-:S02]  /*1f30*/  UPRMT UR7, URZ, 0x5410, UR24 ;  /* 0x00005410ff077896 */ /* 0x000fc40008000018 */
[----:B------:R-:W-:Y:S02]  /*1f40*/  UIADD3 UR8, UPT, UPT, UR8, 0x28400, URZ ;  /* 0x0002840008087890 */ /* 0x000fe4000fffe0ff */
[----:B------:R-:W-:Y:S01]  /*1f50*/  UIADD3.X UR5, UPT, UPT, URZ, UR27, URZ, UP0, !UPT ;  /* 0x0000001bff057290 */ /* 0x000fe200087fe4ff */
[----:B------:R-:W-:Y:S01]  /*1f60*/  UMOV UR18, 0x0 ;  /* 0x0000000000127882 */ /* 0x000fe20000000000 */
[----:B------:R-:W-:Y:S01]  /*1f70*/  UMOV UR19, 0x10000000 ;  /* 0x1000000000137882 */ /* 0x000fe20000000000 */
[----:B------:R-:W-:Y:S01]  /*1f80*/  UMOV UR10, UR34 ;  /* 0x00000022000a7c82 */ /* 0x000fe20008000000 */
[----:B------:R-:W-:Y:S01]  /*1f90*/  UMOV UR12, UR36 ;  /* 0x00000024000c7c82 */ /* 0x000fe20008000000 */
[----:B------:R-:W-:Y:S01]  /*1fa0*/  UMOV UR9, UR33 ;  /* 0x0000002100097c82 */ /* 0x000fe20008000000 */
[----:B------:R2:W-:Y:S03]  /*1fb0*/  UTMALDG.3D.MULTICAST.2CTA [UR32], [UR14], UR7, desc[UR18] ;  /* 0x000012200e0073b4 */ /* 0x0005e60008211807 */
[----:B------:R3:W-:Y:S01]  /*1fc0*/  UTMALDG.3D.2CTA [UR8], [UR4], desc[UR18] ;  /* 0x00001208040075b4 */ /* 0x0007e20008211000 */
[----:B--2---:R-:W-:Y:S01]  /*1fd0*/  UIADD3 UR34, UPT, UPT, UR34, 0x40, URZ ;  /* 0x0000004022227890 */ /* 0x004fe2000fffe0ff */
[----:B------:R-:W-:Y:S01]  /*1fe0*/  UMOV UR7, UR29 ;  /* 0x0000001d00077c82 */ /* 0x000fe20008000000 */
[----:B---3--:R-:W-:Y:S01]  /*1ff0*/  UMOV UR4, UR6 ;  /* 0x0000000600047c82 */ /* 0x008fe20008000000 */
[----:B------:R-:W-:Y:S09]  /*2000*/  BRA.U UP2, `(.L_x_32) ;  /* 0xfffffffd02487547 */ /* 0x000ff2000b83ffff */
.L_x_26:
[----:B------:R-:W-:Y:S01]  /*2010*/  ULEA UR4, UR6, UR13, 0x3 ;  /* 0x0000000d06047291 */ /* 0x000fe2000f8e18ff */
[----:B--2-4-:R-:W-:Y:S01]  /*2020*/  SHF.L.U32 R0, R12, 0x1f, RZ ;  /* 0x0000001f0c007819 */ /* 0x014fe200000006ff */
[----:B------:R-:W-:Y:S01]  /*2030*/  @!P1 SYNCS.ARRIVE.TRANS64.A1T0 RZ, [UR13+0x128], RZ ;  /* 0x000128ffffff99a7 */ /* 0x000fe2000810000d */
[----:B------:R-:W-:-:S06]  /*2040*/  UISETP.GT.AND UP0, UPT, UR41, UR40, UPT ;  /* 0x000000282900728c */ /* 0x000fcc000bf04270 */
[----:B-1-3--:R1:W2:Y:S03]  /*2050*/  SYNCS.PHASECHK.TRANS64.TRYWAIT P0, [UR4+0x80], R0 ;  /* 0x00008000ff0075a7 */ /* 0x00a2a60008001104 */
[----:B------:R-:W-:Y:S05]  /*2060*/  BRA.U !UP0, `(.L_x_33) ;  /* 0x0000000108c07547 */ /* 0x000fea000b800000 */
[----:B------:R-:W-:Y:S01]  /*2070*/  UIADD3 UR25, UPT, UPT, UR46, UR7, URZ ;  /* 0x000000072e197290 */ /* 0x000fe2000fffe0ff */
[----:B------:R-:W-:-:S11]  /*2080*/  UMOV UR4, UR6 ;  /* 0x0000000600047c82 */ /* 0x000fd60008000000 */
.L_x_39:
[----:B------:R-:W-:Y:S01]  /*2090*/  ULEA UR17, UR4, UR13, 0x3 ;  /* 0x0000000d04117291 */ /* 0x000fe2000f8e18ff */
[----:B--2---:R-:W-:Y:S01]  /*20a0*/  @P3 MOV R2, 0x6000 ;  /* 0x0000600000023802 */ /* 0x004fe20000000f00 */
[----:B--2-4-:R-:W-:Y:S10]  /*20b0*/  @P0 BRA `(.L_x_34) ;  /* 0x00000000000c0947 */ /* 0x014ff40003800000 */
[----:B------:R-:W-:-:S04]  /*20c0*/  SHF.L.U32 R3, R12, 0x1f, RZ ;  /* 0x0000001f0c037819 */ /* 0x000fc800000006ff */
[----:B------:R-:W2:Y:S02]  /*20d0*/  SYNCS.PHASECHK.TRANS64.TRYWAIT P0, [UR17+0x80], R3 ;  /* 0x00008003ff0075a7 */ /* 0x000ea40008001111 */
[----:B--2---:R-:W-:Y:S05]  /*20e0*/  @!P0 BRA `(.L_x_35) ;  /* 0x00000074007c8947 */ /* 0x004fea0003800000 */
.L_x_34:
[----:B------:R2:W-:Y:S01]  /*20f0*/  @P3 SYNCS.ARRIVE.TRANS64 RZ, [UR17], R2 ;  /* 0x00000002ffff39a7 */ /* 0x0005e20008000011 */
[----:B------:R-:W-:-:S04]  /*2100*/  ULOP3.LUT UR5, UR21, 0x2, URZ, 0xfc, !UPT ;  /* 0x0000000215057892 */ /* 0x000fc8000f8efcff */
[----:B------:R-:W-:-:S09]  /*2110*/  UISETP.NE.AND UP0, UPT, UR5, 0x2, UPT ;  /* 0x000000020500788c */ /* 0x000fd2000bf05270 */
[----:B------:R-:W-:Y:S05]  /*2120*/  BRA.U UP0, `(.L_x_36) ;  /* 0x0000000100047547 */ /* 0x000fea000b800000 */
[----:B------:R-:W-:Y:S05]  /*2130*/  BPT.TRAP 0x1 ;  /* 0x000000040000795c */ /* 0x000fea0000300000 */
.L_x_36:
[----:B------:R-:W-:Y:S04]  /*2140*/  BSSY.RECONVERGENT B0, `(.L_x_37) ;  /* 0x0000003000007945 */ /* 0x000fe80003800200 */
[----:B------:R-:W-:Y:S05]  /*2150*/  @!P2 BRA `(.L_x_38) ;  /* 0x000000000004a947 */ /* 0x000fea0003800000 */
[----:B------:R-:W-:Y:S05]  /*2160*/  BPT.TRAP 0x1 ;  /* 0x000000040000795c */ /* 0x000fea0000300000 */
.L_x_38:
[----:B------:R-:W-:Y:S05]  /*2170*/  BSYNC.RECONVERGENT B0 ;  /* 0x0000000000007941 */ /* 0x000fea0003800200 */
.L_x_37:
[----:B------:R-:W-:Y:S02]  /*2180*/  UIADD3 UR5, UPT, UPT, UR4, 0x1, URZ ;  /* 0x0000000104057890 */ /* 0x000fe4000fffe0ff */
[----:B------:R-:W-:Y:S02]  /*2190*/  UIADD3 UR14, UP1, UPT, UR26, 0x80, URZ ;  /* 0x000000801a0e7890 */ /* 0x000fe4000ff3e0ff */
[----:B------:R-:W-:Y:S02]  /*21a0*/  UISETP.NE.AND UP0, UPT, UR5, 0x10, UPT ;  /* 0x000000100500788c */ /* 0x000fe4000bf05270 */
[----:B------:R-:W-:Y:S02]  /*21b0*/  ULEA UR16, UR4, UR30, 0xd ;  /* 0x0000001e04107291 */ /* 0x000fe4000f8e68ff */
[----:B------:R-:W-:Y:S02]  /*21c0*/  USEL UR8, URZ, 0x1, UP0 ;  /* 0x00000001ff087887 */ /* 0x000fe40008000000 */
[----:B------:R-:W-:-:S02]  /*21d0*/  USEL UR6, UR5, URZ, UP0 ;  /* 0x000000ff05067287 */ /* 0x000fc40008000000 */
[----:B------:R-:W-:Y:S02]  /*21e0*/  UIADD3 UR22, UP0, UPT, UR26, 0x180, URZ ;  /* 0x000001801a167890 */ /* 0x000fe4000ff1e0ff */
[----:B------:R-:W-:Y:S01]  /*21f0*/  LOP3.LUT R12, R12, UR8, RZ, 0x3c, !PT ;  /* 0x000000080c0c7c12 */ /* 0x000fe2000f8e3cff */
[----:B------:R-:W-:Y:S02]  /*2200*/  ULEA UR8, UR4, UR13, 0xc ;  /* 0x0000000d04087291 */ /* 0x000fe4000f8e60ff */
[----:B------:R-:W-:Y:S01]  /*2210*/  ULEA UR5, UR6, UR13, 0x3 ;  /* 0x0000000d06057291 */ /* 0x000fe2000f8e18ff */
[----:B-1----:R-:W-:Y:S01]  /*2220*/  SHF.L.U32 R0, R12, 0x1f, RZ ;  /* 0x0000001f0c007819 */ /* 0x002fe200000006ff */
[----:B------:R-:W-:Y:S02]  /*2230*/  USHF.L.U32 UR18, UR7, 0x6, URZ ;  /* 0x0000000607127899 */ /* 0x000fe400080006ff */
[----:B------:R-:W-:Y:S02]  /*2240*/  ULOP3.LUT UR17, UR17, 0xfefffff8, URZ, 0xc0, !UPT ;  /* 0xfefffff811117892 */ /* 0x000fe4000f8ec0ff */
[----:B------:R-:W-:-:S02]  /*2250*/  UIADD3.X UR15, UPT, UPT, URZ, UR27, URZ, UP1, !UPT ;  /* 0x0000001bff0f7290 */ /* 0x000fc40008ffe4ff */
[----:B------:R-:W-:Y:S01]  /*2260*/  UPRMT UR4, URZ, 0x5410, UR24 ;  /* 0x00005410ff047896 */ /* 0x000fe20008000018 */
[----:B------:R3:W4:Y:S01]  /*2270*/  SYNCS.PHASECHK.TRANS64.TRYWAIT P0, [UR5+0x80], R0 ;  /* 0x00008000ff0075a7 */ /* 0x0007220008001105 */
[----:B------:R-:W-:Y:S02]  /*2280*/  UIADD3 UR8, UPT, UPT, UR8, 0x28400, URZ ;  /* 0x0002840008087890 */ /* 0x000fe4000fffe0ff */
[----:B------:R-:W-:Y:S01]  /*2290*/  UIADD3.X UR23, UPT, UPT, URZ, UR27, URZ, UP0, !UPT ;  /* 0x0000001bff177290 */ /* 0x000fe200087fe4ff */
[----:B------:R-:W-:Y:S01]  /*22a0*/  UMOV UR32, 0x0 ;  /* 0x0000000000207882 */ /* 0x000fe20000000000 */
[----:B------:R-:W-:Y:S01]  /*22b0*/  UMOV UR33, 0x10000000 ;  /* 0x1000000000217882 */ /* 0x000fe20000000000 */
[----:B------:R-:W-:Y:S01]  /*22c0*/  UMOV UR19, UR35 ;  /* 0x0000002300137c82 */ /* 0x000fe20008000000 */
[----:B------:R-:W-:Y:S01]  /*22d0*/  UMOV UR20, UR36 ;  /* 0x0000002400147c82 */ /* 0x000fe20008000000 */
[----:B------:R-:W-:Y:S01]  /*22e0*/  UMOV UR12, UR36 ;  /* 0x00000024000c7c82 */ /* 0x000fe20008000000 */
[----:B------:R-:W-:Y:S01]  /*22f0*/  UMOV UR9, UR17 ;  /* 0x0000001100097c82 */ /* 0x000fe20008000000 */
[----:B------:R-:W-:Y:S01]  /*2300*/  UMOV UR10, UR18 ;  /* 0x00000012000a7c82 */ /* 0x000fe20008000000 */
[----:B------:R1:W-:Y:S01]  /*2310*/  UTMALDG.3D.MULTICAST.2CTA [UR16], [UR14], UR4, desc[UR32] ;  /* 0x000020100e0073b4 */ /* 0x0003e20008211804 */
[----:B------:R-:W-:-:S04]  /*2320*/  UIADD3 UR7, UPT, UPT, UR7, 0x1, URZ ;  /* 0x0000000107077890 */ /* 0x000fc8000fffe0ff */
[----:B------:R-:W-:Y:S01]  /*2330*/  UISETP.NE.AND UP0, UPT, UR7, UR25, UPT ;  /* 0x000000190700728c */ /* 0x000fe2000bf05270 */
[----:B------:R3:W-:Y:S01]  /*2340*/  UTMALDG.3D.2CTA [UR8], [UR22], desc[UR32] ;  /* 0x00002008160075b4 */ /* 0x0007e20008211000 */
[----:B-1----:R-:W-:-:S07]  /*2350*/  UMOV UR4, UR6 ;  /* 0x0000000600047c82 */ /* 0x002fce0008000000 */
[----:B---3--:R-:W-:Y:S05]  /*2360*/  BRA.U UP0, `(.L_x_39) ;  /* 0xfffffffd00487547 */ /* 0x008fea000b83ffff */
.L_x_33:
[C---:B------:R-:W-:Y:S01]  /*2370*/  LEA R3, R11.reuse, UR13, 0x3 ;  /* 0x0000000d0b037c11 */ /* 0x040fe2000f8e18ff */
[----:B------:R-:W-:Y:S01]  /*2380*/  NOP ;  /* 0x0000000000007918 */ /* 0x000fe20000000000 */
[----:B-1----:R-:W-:Y:S02]  /*2390*/  SHF.L.U32 R0, R10, 0x1f, RZ ;  /* 0x0000001f0a007819 */ /* 0x002fe400000006ff */
[----:B------:R-:W-:Y:S02]  /*23a0*/  LEA R5, R11, UR13, 0x4 ;  /* 0x0000000d0b057c11 */ /* 0x000fe4000f8e20ff */
[----:B--2-4-:R-:W1:Y:S02]  /*23b0*/  SYNCS.PHASECHK.TRANS64.TRYWAIT P0, [R3+URZ+0x130], R0 ;  /* 0x00013000030075a7 */ /* 0x014e6400080011ff */
[----:B-1----:R-:W-:Y:S05]  /*23c0*/  @!P0 BRA `(.L_x_40) ;  /* 0x0000007000dc8947 */ /* 0x002fea0003800000 */
.L_x_140:
[----:B------:R-:W2:Y:S01]  /*23d0*/  LDS.128 R4, [R5+0x1c0] ;  /* 0x0001c00005047984 */ /* 0x000ea20000000c00 */
[----:B------:R-:W-:Y:S01]  /*23e0*/  UISETP.GE.AND UP0, UPT, UR42, 0x1, UPT ;  /* 0x000000012a00788c */ /* 0x000fe2000bf06270 */
[----:B------:R-:W-:Y:S01]  /*23f0*/  @!PT LDS RZ, [RZ] ;  /* 0x00000000fffff984 */ /* 0x000fe20000000800 */
[----:B------:R-:W-:Y:S01]  /*2400*/  @!PT LDS RZ, [RZ] ;  /* 0x00000000fffff984 */ /* 0x000fe20000000800 */
[----:B------:R-:W-:Y:S01]  /*2410*/  @!PT LDS RZ, [RZ] ;  /* 0x00000000fffff984 */ /* 0x000fe20000000800 */
[----:B------:R-:W-:Y:S01]  /*2420*/  @!PT LDS RZ, [RZ] ;  /* 0x00000000fffff984 */ /* 0x000fe20000000800 */
[----:B------:R3:W-:Y:S06]  /*2430*/  MEMBAR.ALL.CTA ;  /* 0x0000000000007992 */ /* 0x0007ec0000008000 */
[----:B---3--:R-:W3:Y:S01]  /*2440*/  FENCE.VIEW.ASYNC.S ;  /* 0x00000000000073c6 */ /* 0x008ee20000000000 */
[----:B--2---:R-:W-:-:S13]  /*2450*/  LOP3.LUT P0, RZ, R6, 0x1, RZ, 0xc0, !PT ;  /* 0x0000000106ff7812 */ /* 0x004fda000780c0ff */
[----:B---3--:R-:W-:Y:S01]  /*2460*/  VOTEU.ANY UP1, P0 ;  /* 0x0000000000ff7886 */ /* 0x008fe20000020100 */
[----:B------:R-:W-:-:S13]  /*2470*/  PLOP3.LUT P0, PT, PT, PT, UP1, 0x80, 0x8 ;  /* 0x000000000008781c */ /* 0x000fda0003f0f018 */
[----:B-1----:R-:W-:Y:S02]  /*2480*/  @P0 LOP3.LUT R0, R5, 0xffff, RZ, 0xc0, !PT ;  /* 0x0000ffff05000812 */ /* 0x002fe400078ec0ff */
[----:B------:R-:W-:Y:S02]  /*2490*/  @P0 MOV R2, R4 ;  /* 0x0000000400020202 */ /* 0x000fe40000000f00 */
[----:B------:R-:W-:Y:S01]  /*24a0*/  @P0 R2UR UR5, R0 ;  /* 0x00000000000502ca */ /* 0x000fe200000e0000 */
[----:B------:R-:W-:Y:S01]  /*24b0*/  VIADD R0, R3, 0x140 ;  /* 0x0000014003007836 */ /* 0x000fe20000000000 */
[----:B------:R-:W-:Y:S02]  /*24c0*/  @P0 SHF.R.U32.HI R4, RZ, 0x10, R5 ;  /* 0x00000010ff040819 */ /* 0x000fe40000011605 */
[----:B------:R-:W-:Y:S02]  /*24d0*/  @P0 R2UR UR7, R2 ;  /* 0x00000000020702ca */ /* 0x000fe400000e0000 */
[----:B------:R-:W-:-:S02]  /*24e0*/  PRMT R0, RZ, 0x654, R0 ;  /* 0x00000654ff007816 */ /* 0x000fc40000000000 */
[----:B------:R-:W-:Y:S02]  /*24f0*/  @P0 R2UR UR4, R4 ;  /* 0x00000000040402ca */ /* 0x000fe400000e0000 */
[----:B------:R1:W-:Y:S03]  /*2500*/  SYNCS.ARRIVE.TRANS64.RED.A1T0 RZ, [R0+URZ], RZ ;  /* 0x000000ff00ff79a7 */ /* 0x0003e600081004ff */
[----:B------:R-:W-:-:S04]  /*2510*/  @UP1 UMOV UR31, UR5 ;  /* 0x00000005001f1c82 */ /* 0x000fc80008000000 */
[----:B------:R-:W-:-:S04]  /*2520*/  @UP1 UMOV UR37, UR7 ;  /* 0x0000000700251c82 */ /* 0x000fc80008000000 */
[----:B------:R-:W-:Y:S01]  /*2530*/  @UP1 UMOV UR36, UR4 ;  /* 0x0000000400241c82 */ /* 0x000fe20008000000 */
[----:B------:R-:W-:Y:S05]  /*2540*/  BRA.U !UP0, `(.L_x_41) ;  /* 0x0000000108d47547 */ /* 0x000fea000b800000 */
[----:B------:R-:W2:Y:S01]  /*2550*/  LDCU.128 UR16, c[0x0][0xb10] ;  /* 0x00016200ff1077ac */ /* 0x000ea20008000c00 */
[----:B------:R-:W3:Y:S01]  /*2560*/  LDCU UR12, c[0x0][0xb20] ;  /* 0x00016400ff0c77ac */ /* 0x000ee20008000800 */
[----:B------:R-:W4:Y:S01]  /*2570*/  LDCU UR20, c[0x0][0xb0c] ;  /* 0x00016180ff1477ac */ /* 0x000f220008000800 */
[----:B------:R-:W1:Y:S01]  /*2580*/  LDCU.64 UR8, c[0x0][0xb28] ;  /* 0x00016500ff0877ac */ /* 0x000e620008000a00 */
[----:B------:R-:W-:Y:S02]  /*2590*/  UISETP.NE.AND UP3, UPT, UR42, 0x1, UPT ;  /* 0x000000012a00788c */ /* 0x000fe4000bf65270 */
[----:B--2---:R-:W-:Y:S02]  /*25a0*/  UIMAD.WIDE.U32 UR10, UR38, UR19, URZ ;  /* 0x00000013260a72a5 */ /* 0x004fe4000f8e00ff */
[----:B------:R-:W-:Y:S02]  /*25b0*/  UIMAD.WIDE.U32 UR4, UR39, UR16, URZ ;  /* 0x00000010270472a5 */ /* 0x000fe4000f8e00ff */
[----:B------:R-:W-:-:S02]  /*25c0*/  UISETP.NE.AND UP0, UPT, UR18, 0x1, UPT ;  /* 0x000000011200788c */ /* 0x000fc4000bf05270 */
[----:B------:R-:W-:Y:S01]  /*25d0*/  UIMAD.WIDE.U32 UR22, UR31, UR19, URZ ;  /* 0x000000131f1672a5 */ /* 0x000fe2000f8e00ff */
[----:B------:R-:W-:Y:S02]  /*25e0*/  UMOV UR10, UR11 ;  /* 0x0000000b000a7c82 */ /* 0x000fe40008000000 */
[----:B------:R-:W-:Y:S01]  /*25f0*/  UMOV UR4, UR5 ;  /* 0x0000000500047c82 */ /* 0x000fe20008000000 */
[----:B---3--:R-:W-:Y:S02]  /*2600*/  USHF.R.U32.HI UR10, URZ, UR12, UR10 ;  /* 0x0000000cff0a7299 */ /* 0x008fe4000801160a */
[----:B----4-:R-:W-:Y:S02]  /*2610*/  UISETP.NE.AND UP2, UPT, UR20, 0x1, UPT ;  /* 0x000000011400788c */ /* 0x010fe4000bf45270 */
[----:B------:R-:W-:Y:S02]  /*2620*/  USHF.R.U32.HI UR4, URZ, UR17, UR4 ;  /* 0x00000011ff047299 */ /* 0x000fe40008011604 */
[----:B------:R-:W-:-:S02]  /*2630*/  USEL UR5, UR38, UR10, !UP0 ;  /* 0x0000000a26057287 */ /* 0x000fc4000c000000 */
[----:B------:R-:W-:Y:S02]  /*2640*/  USEL UR7, UR39, UR4, !UP2 ;  /* 0x0000000427077287 */ /* 0x000fe4000d000000 */
[----:B-1----:R-:W-:Y:S01]  /*2650*/  UIMAD.WIDE.U32 UR10, UR5, UR8, URZ ;  /* 0x00000008050a72a5 */ /* 0x002fe2000f8e00ff */
[----:B------:R-:W-:Y:S01]  /*2660*/  UMOV UR4, UR23 ;  /* 0x0000001700047c82 */ /* 0x000fe20008000000 */
[----:B------:R-:W-:Y:S02]  /*2670*/  UIMAD.WIDE.U32 UR14, UR37, UR16, URZ ;  /* 0x00000010250e72a5 */ /* 0x000fe4000f8e00ff */
[----:B------:R-:W-:-:S03]  /*2680*/  UIMAD.WIDE.U32 UR22, UR7, UR8, URZ ;  /* 0x00000008071672a5 */ /* 0x000fc6000f8e00ff */
[----:B------:R-:W-:Y:S01]  /*2690*/  UMOV UR10, UR11 ;  /* 0x0000000b000a7c82 */ /* 0x000fe20008000000 */
[----:B------:R-:W-:Y:S02]  /*26a0*/  USHF.R.U32.HI UR4, URZ, UR12, UR4 ;  /* 0x0000000cff047299 */ /* 0x000fe40008011604 */
[----:B------:R-:W-:Y:S01]  /*26b0*/  @UP3 USHF.R.U32.HI UR5, URZ, UR9, UR10 ;  /* 0x00000009ff053299 */ /* 0x000fe2000801160a */
[----:B------:R-:W-:Y:S01]  /*26c0*/  UMOV UR14, UR15 ;  /* 0x0000000f000e7c82 */ /* 0x000fe20008000000 */
[----:B------:R-:W-:Y:S01]  /*26d0*/  UMOV UR22, UR23 ;  /* 0x0000001700167c82 */ /* 0x000fe20008000000 */
[----:B------:R-:W-:Y:S02]  /*26e0*/  USHF.R.U32.HI UR17, URZ, UR17, UR14 ;  /* 0x00000011ff117299 */ /* 0x000fe4000801160e */
[----:B------:R-:W-:Y:S02]  /*26f0*/  USEL UR4, UR31, UR4, !UP0 ;  /* 0x000000041f047287 */ /* 0x000fe4000c000000 */
[----:B------:R-:W-:-:S02]  /*2700*/  @UP3 USHF.R.U32.HI UR7, URZ, UR9, UR22 ;  /* 0x00000009ff073299 */ /* 0x000fc40008011616 */
[----:B------:R-:W-:Y:S02]  /*2710*/  UIMAD UR10, UR42, UR5, URZ ;  /* 0x000000052a0a72a4 */ /* 0x000fe4000f8e02ff */
[----:B------:R-:W-:Y:S02]  /*2720*/  USEL UR5, UR37, UR17, !UP2 ;  /* 0x0000001125057287 */ /* 0x000fe4000d000000 */
[----:B------:R-:W-:Y:S02]  /*2730*/  UIMAD UR12, UR42, UR7, URZ ;  /* 0x000000072a0c72a4 */ /* 0x000fe4000f8e02ff */
[----:B------:R-:W-:Y:S02]  /*2740*/  UISETP.GE.AND UP0, UPT, UR4, UR10, UPT ;  /* 0x0000000a0400728c */ /* 0x000fe4000bf06270 */
[----:B------:R-:W-:Y:S02]  /*2750*/  UIMAD.WIDE.U32 UR10, UR4, UR8, URZ ;  /* 0x00000008040a72a5 */ /* 0x000fe4000f8e00ff */
[----:B------:R-:W-:-:S02]  /*2760*/  UISETP.GE.OR UP0, UPT, UR5, UR12, UP0 ;  /* 0x0000000c0500728c */ /* 0x000fc40008706670 */
        /* <DEDUP_REMOVED lines=19> */
.L_x_41:
[----:B------:R-:W2:Y:S02]  /*28a0*/  LDCU UR4, c[0x0][0xb30] ;  /* 0x00016600ff0477ac */ /* 0x000ea40008000800 */
[----:B--2---:R-:W-:-:S09]  /*28b0*/  UISETP.NE.AND UP0, UPT, UR4, 0x1, UPT ;  /* 0x000000010400788c */ /* 0x004fd2000bf05270 */
        /* <DEDUP_REMOVED lines=14> */
[----:B------:R-:W-:Y:S02]  /*29a0*/  UIADD3 UR7, UPT, UPT, UR5, -UR4, URZ ;  /* 0x8000000405077290 */ /* 0x000fe4000fffe0ff */
[----:B------:R-:W-:Y:S02]  /*29b0*/  UIADD3 UR4, UPT, UPT, -UR5, UR4, URZ ;  /* 0x0000000405047290 */ /* 0x000fe4000fffe1ff */
[----:B------:R-:W-:Y:S02]  /*29c0*/  UIMAD UR31, UR7, UR18, UR31 ;  /* 0x00000012071f72a4 */ /* 0x000fe4000f8e021f */
[----:B------:R-:W-:-:S12]  /*29d0*/  UIMAD UR37, UR4, UR10, UR37 ;  /* 0x0000000a042572a4 */ /* 0x000fd8000f8e0225 */
.L_x_42:
[----:B------:R-:W-:Y:S01]  /*29e0*/  VIADD R11, R11, 0x1 ;  /* 0x000000010b0b7836 */ /* 0x000fe20000000000 */
[----:B------:R-:W-:Y:S01]  /*29f0*/  PLOP3.LUT P1, PT, PT, PT, PT, 0x80, 0x8 ;  /* 0x000000000008781c */ /* 0x000fe20003f2f070 */
[----:B------:R-:W-:Y:S02]  /*2a00*/  UIADD3 UR16, UPT, UPT, UR37, UR60, URZ ;  /* 0x0000003c25107290 */ /* 0x000fe4000fffe0ff */
[----:B------:R-:W-:Y:S01]  /*2a10*/  UIADD3 UR20, UPT, UPT, UR31, UR59, URZ ;  /* 0x0000003b1f147290 */ /* 0x000fe2000fffe0ff */
[----:B------:R-:W-:-:S04]  /*2a20*/  ISETP.NE.AND P0, PT, R11, 0x2, PT ;  /* 0x000000020b00780c */ /* 0x000fc80003f05270 */
[----:B------:R-:W-:Y:S02]  /*2a30*/  SEL R3, RZ, 0x1, P0 ;  /* 0x00000001ff037807 */ /* 0x000fe40000000000 */
[----:B------:R-:W-:Y:S02]  /*2a40*/  SEL R11, R11, RZ, P0 ;  /* 0x000000ff0b0b7207 */ /* 0x000fe40000000000 */
[----:B------:R-:W-:Y:S01]  /*2a50*/  LOP3.LUT R10, R10, R3, RZ, 0x3c, !PT ;  /* 0x000000030a0a7212 */ /* 0x000fe200078e3cff */
[----:B------:R-:W-:Y:S06]  /*2a60*/  BRA.U UP1, `(.L_x_43) ;  /* 0xfffffff101487547 */ /* 0x000fec000b83ffff */
[----:B------:R-:W-:Y:S01]  /*2a70*/  UIADD3 UR13, UPT, UPT, UR13, 0x80, URZ ;  /* 0x000000800d0d7890 */ /* 0x000fe2000fffe0ff */
[----:B------:R-:W-:-:S03]  /*2a80*/  SHF.L.U32 R3, R12, 0x1f, RZ ;  /* 0x0000001f0c037819 */ /* 0x000fc600000006ff */
[----:B------:R-:W-:-:S09]  /*2a90*/  ULEA UR4, UR6, UR13, 0x3 ;  /* 0x0000000d06047291 */ /* 0x000fd2000f8e18ff */
[----:B------:R-:W2:Y:S02]  /*2aa0*/  SYNCS.PHASECHK.TRANS64.TRYWAIT P0, [UR4], R3 ;  /* 0x00000003ff0075a7 */ /* 0x000ea40008001104 */
[----:B--2---:R-:W-:Y:S05]  /*2ab0*/  @!P0 BRA `(.L_x_44) ;  /* 0x0000006c00348947 */ /* 0x004fea0003800000 */
.L_x_142:
[----:B------:R-:W-:-:S04]  /*2ac0*/  UIADD3 UR4, UPT, UPT, UR6, 0x1, URZ ;  /* 0x0000000106047890 */ /* 0x000fc8000fffe0ff */
[----:B------:R-:W-:-:S04]  /*2ad0*/  UISETP.NE.AND UP0, UPT, UR4, 0x10, UPT ;  /* 0x000000100400788c */ /* 0x000fc8000bf05270 */
[----:B------:R-:W-:Y:S02]  /*2ae0*/  USEL UR6, URZ, 0x1, UP0 ;  /* 0x00000001ff067887 */ /* 0x000fe40008000000 */
[----:B------:R-:W-:-:S04]  /*2af0*/  USEL UR4, UR4, URZ, UP0 ;  /* 0x000000ff04047287 */ /* 0x000fc80008000000 */
[----:B------:R-:W-:Y:S01]  /*2b00*/  ULEA UR5, UR4, UR13, 0x3 ;  /* 0x0000000d04057291 */ /* 0x000fe2000f8e18ff */
[----:B------:R-:W-:-:S04]  /*2b10*/  LOP3.LUT R2, R12, UR6, RZ, 0x3c, !PT ;  /* 0x000000060c027c12 */ /* 0x000fc8000f8e3cff */
[----:B-1----:R-:W-:-:S04]  /*2b20*/  SHF.L.U32 R3, R2, 0x1f, RZ ;  /* 0x0000001f02037819 */ /* 0x002fc800000006ff */
[----:B------:R-:W1:Y:S02]  /*2b30*/  SYNCS.PHASECHK.TRANS64.TRYWAIT P0, [UR5], R3 ;  /* 0x00000003ff0075a7 */ /* 0x000e640008001105 */
[----:B-1----:R-:W-:Y:S05]  /*2b40*/  @!P0 BRA `(.L_x_45) ;  /* 0x0000006c00288947 */ /* 0x002fea0003800000 */
.L_x_144:
        /* <DEDUP_REMOVED lines=9> */
.L_x_146:
        /* <DEDUP_REMOVED lines=9> */
.L_x_148:
        /* <DEDUP_REMOVED lines=9> */
.L_x_150:
        /* <DEDUP_REMOVED lines=9> */
.L_x_152:
        /* <DEDUP_REMOVED lines=9> */
.L_x_154:
        /* <DEDUP_REMOVED lines=9> */
.L_x_156:
        /* <DEDUP_REMOVED lines=9> */
.L_x_158:
        /* <DEDUP_REMOVED lines=9> */
.L_x_160:
        /* <DEDUP_REMOVED lines=9> */
.L_x_162:
        /* <DEDUP_REMOVED lines=9> */
.L_x_164:
        /* <DEDUP_REMOVED lines=9> */
.L_x_166:
        /* <DEDUP_REMOVED lines=9> */
.L_x_168:
        /* <DEDUP_REMOVED lines=9> */
.L_x_170:
[----:B------:R-:W-:-:S04]  /*32a0*/  UIADD3 UR4, UPT, UPT, UR4, 0x1, URZ ;  /* 0x0000000104047890 */ /* 0x000fc8000fffe0ff */
[----:B------:R-:W-:-:S04]  /*32b0*/  UISETP.NE.AND UP0, UPT, UR4, 0x10, UPT ;  /* 0x000000100400788c */ /* 0x000fc8000bf05270 */
[----:B------:R-:W-:Y:S02]  /*32c0*/  USEL UR5, URZ, 0x1, UP0 ;  /* 0x00000001ff057887 */ /* 0x000fe40008000000 */
[----:B------:R-:W-:-:S04]  /*32d0*/  USEL UR4, UR4, URZ, UP0 ;  /* 0x000000ff04047287 */ /* 0x000fc80008000000 */
[----:B------:R-:W-:Y:S01]  /*32e0*/  ULEA UR4, UR4, UR13, 0x3 ;  /* 0x0000000d04047291 */ /* 0x000fe2000f8e18ff */
[----:B-1----:R-:W-:-:S04]  /*32f0*/  LOP3.LUT R3, R2, UR5, RZ, 0x3c, !PT ;  /* 0x0000000502037c12 */ /* 0x002fc8000f8e3cff */
[----:B------:R-:W-:Y:S01]  /*3300*/  SHF.L.U32 R3, R3, 0x1f, RZ ;  /* 0x0000001f03037819 */ /* 0x000fe200000006ff */
[----:B------:R-:W-:-:S07]  /*3310*/  IMAD.U32 R0, RZ, RZ, UR4 ;  /* 0x00000004ff007e24 */ /* 0x000fce000f8e00ff */
.L_x_59:
[----:B-1----:R1:W2:Y:S02]  /*3320*/  SYNCS.PHASECHK.TRANS64.TRYWAIT P0, [R0+URZ], R3 ;  /* 0x00000003000075a7 */ /* 0x0022a400080011ff */
[----:B--2---:R-:W-:Y:S05]  /*3330*/  @!P0 NANOSLEEP.SYNCS 0x989680 ;  /* 0x009896800000895d */ /* 0x004fea0003900000 */
[----:B------:R-:W2:Y:S02]  /*3340*/  @!P0 SYNCS.PHASECHK.TRANS64 P0, [R0+URZ], R3 ;  /* 0x00000003000085a7 */ /* 0x000ea400080010ff */
[----:B--2---:R-:W-:Y:S05]  /*3350*/  @P0 EXIT ;  /* 0x000000000000094d */ /* 0x004fea0003800000 */
[----:B------:R-:W-:Y:S05]  /*3360*/  BRA `(.L_x_59) ;  /* 0xfffffffc00ec7947 */ /* 0x000fea000383ffff */
.L_x_23:
[----:B------:R-:W-:-:S04]  /*3370*/  UISETP.NE.AND UP0, UPT, UR48, URZ, UPT ;  /* 0x000000ff3000728c */ /* 0x000fc8000bf05270 */
[----:B------:R-:W-:-:S09]  /*3380*/  UISETP.NE.OR UP0, UPT, UR21, 0x1, UP0 ;  /* 0x000000011500788c */ /* 0x000fd20008705670 */
[----:B------:R-:W-:Y:S05]  /*3390*/  BRA.U UP0, `(.L_x_60) ;  /* 0x0000000500487547 */ /* 0x000fea000b800000 */
[----:B------:R-:W-:Y:S01]  /*33a0*/  ISETP.GE.U32.AND P2, PT, R0, 0x8, PT ;  /* 0x000000080000780c */ /* 0x000fe20003f46070 */
[----:B------:R-:W-:Y:S01]  /*33b0*/  IMAD.MOV.U32 R12, RZ, RZ, 0x1 ;  /* 0x00000001ff0c7424 */ /* 0x000fe200078e00ff */
[----:B------:R-:W-:Y:S02]  /*33c0*/  CS2R R10, SRZ ;  /* 0x00000000000a7805 */ /* 0x000fe4000001ff00 */
[----:B------:R-:W-:Y:S01]  /*33d0*/  CS2R R8, SRZ ;  /* 0x0000000000087805 */ /* 0x000fe2000001ff00 */
[----:B------:R-:W-:Y:S01]  /*33e0*/  UMOV UR4, 0x400 ;  /* 0x0000040000047882 */ /* 0x000fe20000000000 */
[----:B------:R-:W-:Y:S01]  /*33f0*/  UMOV UR5, URZ ;  /* 0x000000ff00057c82 */ /* 0x000fe20008000000 */
[----:B------:R-:W-:-:S12]  /*3400*/  ULEA UR6, UR48, UR4, 0x18 ;  /* 0x0000000430067291 */ /* 0x000fd8000f8ec0ff */
.L_x_64:
[----:B------:R-:W-:Y:S02]  /*3410*/  LEA R2, R8, UR6, 0x3 ;  /* 0x0000000608027c11 */ /* 0x000fe4000f8e18ff */
[----:B------:R-:W-:-:S03]  /*3420*/  SHF.L.U32 R5, R9, 0x1f, RZ ;  /* 0x0000001f09057819 */ /* 0x000fc600000006ff */
[----:B------:R-:W-:Y:S01]  /*3430*/  VIADD R4, R2, 0x1a0 ;  /* 0x000001a002047836 */ /* 0x000fe20000000000 */
[----:B------:R-:W2:Y:S02]  /*3440*/  SYNCS.PHASECHK.TRANS64.TRYWAIT P0, [R2+URZ+0x190], R5 ;  /* 0x00019005020075a7 */ /* 0x000ea400080011ff */
[----:B--2---:R-:W-:Y:S05]  /*3450*/  @!P0 BRA `(.L_x_61) ;  /* 0x0000006800348947 */ /* 0x004fea0003800000 */
.L_x_171:
[----:B------:R-:W-:Y:S01]  /*3460*/  ULEA UR4, UR5, UR6, 0x3 ;  /* 0x0000000605047291 */ /* 0x000fe2000f8e18ff */
[----:B------:R-:W-:Y:S02]  /*3470*/  PRMT R4, RZ, 0x654, R4 ;  /* 0x00000654ff047816 */ /* 0x000fe40000000004 */
[----:B--2---:R-:W-:Y:S01]  /*3480*/  SHF.L.U32 R5, R12, 0x1f, RZ ;  /* 0x0000001f0c057819 */ /* 0x004fe200000006ff */
[----:B------:R-:W-:Y:S01]  /*3490*/  UIADD3 UR7, UPT, UPT, UR4, 0x130, URZ ;  /* 0x0000013004077890 */ /* 0x000fe2000fffe0ff */
[----:B------:R2:W-:Y:S05]  /*34a0*/  SYNCS.ARRIVE.TRANS64.RED.A1T0 RZ, [R4+URZ], RZ ;  /* 0x000000ff04ff79a7 */ /* 0x0005ea00081004ff */
[----:B------:R-:W-:Y:S01]  /*34b0*/  IMAD.U32 R7, RZ, RZ, UR7 ;  /* 0x00000007ff077e24 */ /* 0x000fe2000f8e00ff */
[----:B------:R-:W3:Y:S04]  /*34c0*/  SYNCS.PHASECHK.TRANS64.TRYWAIT P0, [UR4+0x140], R5 ;  /* 0x00014005ff0075a7 */ /* 0x000ee80008001104 */
[----:B------:R-:W-:Y:S01]  /*34d0*/  PRMT R6, R0, 0x654, R7 ;  /* 0x0000065400067816 */ /* 0x000fe20000000007 */
[----:B--2---:R-:W-:Y:S01]  /*34e0*/  @!P2 IMAD.MOV.U32 R4, RZ, RZ, 0x10 ;  /* 0x00000010ff04a424 */ /* 0x004fe200078e00ff */
[----:B---3--:R-:W-:Y:S06]  /*34f0*/  @!P0 BRA `(.L_x_62) ;  /* 0x0000006800208947 */ /* 0x008fec0003800000 */
.L_x_173:
[----:B------:R-:W-:Y:S01]  /*3500*/  ULEA UR8, UR5, UR6, 0x4 ;  /* 0x0000000605087291 */ /* 0x000fe2000f8e20ff */
[----:B------:R-:W-:Y:S01]  /*3510*/  SEL R3, R6, R3, !P2 ;  /* 0x0000000306037207 */ /* 0x000fe20005000000 */
[----:B------:R-:W-:Y:S01]  /*3520*/  UIADD3 UR9, UPT, UPT, UR4, 0x130, URZ ;  /* 0x0000013004097890 */ /* 0x000fe2000fffe0ff */
[----:B--2---:R-:W-:Y:S01]  /*3530*/  LEA R2, R11, UR6, 0x3 ;  /* 0x000000060b027c11 */ /* 0x004fe2000f8e18ff */
[----:B------:R-:W-:Y:S01]  /*3540*/  UIADD3 UR8, UPT, UPT, UR8, 0x1c0, URZ ;  /* 0x000001c008087890 */ /* 0x000fe2000fffe0ff */
[----:B------:R-:W-:Y:S01]  /*3550*/  SHF.L.U32 R5, R10, 0x1f, RZ ;  /* 0x0000001f0a057819 */ /* 0x000fe200000006ff */
[----:B------:R2:W-:Y:S01]  /*3560*/  @!P2 SYNCS.ARRIVE.TRANS64.RED RZ, [R3+URZ], R4 ;  /* 0x0000000403ffa9a7 */ /* 0x0005e200080004ff */
[----:B------:R-:W-:Y:S01]  /*3570*/  UIADD3 UR4, UPT, UPT, UR5, 0x1, URZ ;  /* 0x0000000105047890 */ /* 0x000fe2000fffe0ff */
[----:B------:R-:W-:-:S03]  /*3580*/  VIADD R8, R8, 0x1 ;  /* 0x0000000108087836 */ /* 0x000fc60000000000 */
[----:B------:R-:W-:Y:S02]  /*3590*/  UISETP.NE.AND UP0, UPT, UR4, 0x2, UPT ;  /* 0x000000020400788c */ /* 0x000fe4000bf05270 */
[----:B------:R-:W-:Y:S06]  /*35a0*/  UGETNEXTWORKID.BROADCAST [UR8], [UR9] ;  /* 0x00000000080073ca */ /* 0x000fec0008000100 */
[----:B------:R-:W-:Y:S01]  /*35b0*/  USEL UR7, URZ, 0x1, UP0 ;  /* 0x00000001ff077887 */ /* 0x000fe20008000000 */
[----:B------:R-:W-:Y:S01]  /*35c0*/  ISETP.NE.AND P0, PT, R8, 0x2, PT ;  /* 0x000000020800780c */ /* 0x000fe20003f05270 */
[----:B------:R-:W-:Y:S01]  /*35d0*/  USEL UR5, UR4, URZ, UP0 ;  /* 0x000000ff04057287 */ /* 0x000fe20008000000 */
[----:B------:R-:W3:Y:S03]  /*35e0*/  SYNCS.PHASECHK.TRANS64.TRYWAIT P1, [R2+URZ+0x130], R5 ;  /* 0x00013005020075a7 */ /* 0x000ee600080211ff */
[----:B------:R-:W-:Y:S01]  /*35f0*/  LOP3.LUT R12, R12, UR7, RZ, 0x3c, !PT ;  /* 0x000000070c0c7c12 */ /* 0x000fe2000f8e3cff */
[----:B--23--:R-:W-:Y:S07]  /*3600*/  @!P1 BRA `(.L_x_63) ;  /* 0x0000006400f49947 */ /* 0x00cfee0003800000 */
.L_x_174:
[C---:B------:R-:W-:Y:S01]  /*3610*/  LEA R4, R11.reuse, UR6, 0x4 ;  /* 0x000000060b047c11 */ /* 0x040fe2000f8e20ff */
[----:B--2---:R-:W-:Y:S01]  /*3620*/  VIADD R2, R2, 0x140 ;  /* 0x0000014002027836 */ /* 0x004fe20000000000 */
[----:B------:R-:W-:Y:S01]  /*3630*/  SEL R8, R8, RZ, P0 ;  /* 0x000000ff08087207 */ /* 0x000fe20000000000 */
[----:B------:R-:W-:-:S03]  /*3640*/  VIADD R11, R11, 0x1 ;  /* 0x000000010b0b7836 */ /* 0x000fc60000000000 */
[----:B------:R-:W2:Y:S01]  /*3650*/  LDS.128 R4, [R4+0x1c0] ;  /* 0x0001c00004047984 */ /* 0x000ea20000000c00 */
[----:B------:R-:W-:Y:S02]  /*3660*/  PRMT R2, RZ, 0x654, R2 ;  /* 0x00000654ff027816 */ /* 0x000fe40000000002 */
[C---:B------:R-:W-:Y:S01]  /*3670*/  ISETP.NE.AND P1, PT, R11.reuse, 0x2, PT ;  /* 0x000000020b00780c */ /* 0x040fe20003f25270 */
[----:B------:R-:W-:Y:S01]  /*3680*/  @!PT LDS RZ, [RZ] ;  /* 0x00000000fffff984 */ /* 0x000fe20000000800 */
[----:B------:R-:W-:Y:S01]  /*3690*/  @!PT LDS RZ, [RZ] ;  /* 0x00000000fffff984 */ /* 0x000fe20000000800 */
[----:B------:R-:W-:Y:S01]  /*36a0*/  @!PT LDS RZ, [RZ] ;  /* 0x00000000fffff984 */ /* 0x000fe20000000800 */
[----:B------:R-:W-:Y:S01]  /*36b0*/  @!PT LDS RZ, [RZ] ;  /* 0x00000000fffff984 */ /* 0x000fe20000000800 */
[----:B------:R3:W-:Y:S06]  /*36c0*/  MEMBAR.ALL.CTA ;  /* 0x0000000000007992 */ /* 0x0007ec0000008000 */
[----:B---3--:R-:W3:Y:S01]  /*36d0*/  FENCE.VIEW.ASYNC.S ;  /* 0x00000000000073c6 */ /* 0x008ee20000000000 */
[----:B------:R-:W-:Y:S01]  /*36e0*/  SEL R11, R11, RZ, P1 ;  /* 0x000000ff0b0b7207 */ /* 0x000fe20000800000 */
[----:B---3--:R3:W-:Y:S01]  /*36f0*/  SYNCS.ARRIVE.TRANS64.RED.A1T0 RZ, [R2+URZ], RZ ;  /* 0x000000ff02ff79a7 */ /* 0x0087e200081004ff */
[----:B--2---:R-:W-:-:S02]  /*3700*/  LOP3.LUT P3, RZ, R6, 0x1, RZ, 0xc0, !PT ;  /* 0x0000000106ff7812 */ /* 0x004fc4000786c0ff */
[----:B------:R-:W-:-:S04]  /*3710*/  SEL R5, RZ, 0x1, P1 ;  /* 0x00000001ff057807 */ /* 0x000fc80000800000 */
[----:B------:R-:W-:Y:S02]  /*3720*/  LOP3.LUT R10, R10, R5, RZ, 0x3c, !PT ;  /* 0x000000050a0a7212 */ /* 0x000fe400078e3cff */
[----:B---3--:R-:W-:-:S04]  /*3730*/  SEL R2, RZ, 0x1, P0 ;  /* 0x00000001ff027807 */ /* 0x008fc80000000000 */
[----:B------:R-:W-:Y:S01]  /*3740*/  LOP3.LUT R9, R9, R2, RZ, 0x3c, !PT ;  /* 0x0000000209097212 */ /* 0x000fe200078e3cff */
[----:B------:R-:W-:Y:S06]  /*3750*/  @P3 BRA `(.L_x_64) ;  /* 0xfffffffc002c3947 */ /* 0x000fec000383ffff */
[----:B------:R-:W-:Y:S01]  /*3760*/  ULEA UR4, UR5, UR6, 0x3 ;  /* 0x0000000605047291 */ /* 0x000fe2000f8e18ff */
[----:B------:R-:W-:-:S08]  /*3770*/  SHF.L.U32 R3, R12, 0x1f, RZ ;  /* 0x0000001f0c037819 */ /* 0x000fd000000006ff */
[----:B------:R-:W2:Y:S02]  /*3780*/  SYNCS.PHASECHK.TRANS64 P0, [UR4+0x140], R3 ;  /* 0x00014003ff0075a7 */ /* 0x000ea40008001004 */
[----:B--2---:R-:W-:Y:S05]  /*3790*/  @P0 BRA `(.L_x_65) ;  /* 0x0000000000080947 */ /* 0x004fea0003800000 */
[----:B------:R-:W2:Y:S02]  /*37a0*/  SYNCS.PHASECHK.TRANS64.TRYWAIT P0, [UR4+0x140], R3 ;  /* 0x00014003ff0075a7 */ /* 0x000ea40008001104 */
[----:B--2---:R-:W-:Y:S05]  /*37b0*/  @!P0 BRA `(.L_x_66) ;  /* 0x00000064009c8947 */ /* 0x004fea0003800000 */
.L_x_65:
[----:B------:R-:W-:-:S04]  /*37c0*/  UIADD3 UR7, UPT, UPT, UR5, 0x1, URZ ;  /* 0x0000000105077890 */ /* 0x000fc8000fffe0ff */
[----:B------:R-:W-:-:S04]  /*37d0*/  UISETP.NE.AND UP0, UPT, UR7, 0x2, UPT ;  /* 0x000000020700788c */ /* 0x000fc8000bf05270 */
[----:B------:R-:W-:Y:S02]  /*37e0*/  USEL UR8, URZ, 0x1, UP0 ;  /* 0x00000001ff087887 */ /* 0x000fe40008000000 */
[----:B------:R-:W-:-:S04]  /*37f0*/  USEL UR7, UR7, URZ, UP0 ;  /* 0x000000ff07077287 */ /* 0x000fc80008000000 */
[----:B------:R-:W-:Y:S01]  /*3800*/  ULEA UR7, UR7, UR6, 0x3 ;  /* 0x0000000607077291 */ /* 0x000fe2000f8e18ff */
[----:B--2---:R-:W-:-:S04]  /*3810*/  LOP3.LUT R3, R12, UR8, RZ, 0x3c, !PT ;  /* 0x000000080c037c12 */ /* 0x004fc8000f8e3cff */
[----:B------:R-:W-:-:S04]  /*3820*/  SHF.L.U32 R0, R3, 0x1f, RZ ;  /* 0x0000001f03007819 */ /* 0x000fc800000006ff */
[----:B------:R-:W2:Y:S02]  /*3830*/  SYNCS.PHASECHK.TRANS64 P0, [UR7+0x140], R0 ;  /* 0x00014000ff0075a7 */ /* 0x000ea40008001007 */
[----:B-12---:R-:W-:Y:S05]  /*3840*/  @P0 EXIT ;  /* 0x000000000000094d */ /* 0x006fea0003800000 */
[----:B------:R-:W-:Y:S02]  /*3850*/  SHF.L.U32 R3, R3, 0x1f, RZ ;  /* 0x0000001f03037819 */ /* 0x000fe400000006ff */
[----:B------:R-:W-:-:S07]  /*3860*/  MOV R0, UR7 ;  /* 0x0000000700007c02 */ /* 0x000fce0008000f00 */
.L_x_67:
[----:B-1----:R1:W2:Y:S02]  /*3870*/  SYNCS.PHASECHK.TRANS64.TRYWAIT P0, [R0+URZ+0x140], R3 ;  /* 0x00014003000075a7 */ /* 0x0022a400080011ff */
[----:B--2---:R-:W-:Y:S05]  /*3880*/  @!P0 NANOSLEEP.SYNCS 0x989680 ;  /* 0x009896800000895d */ /* 0x004fea0003900000 */
[----:B------:R-:W2:Y:S02]  /*3890*/  @!P0 SYNCS.PHASECHK.TRANS64 P0, [R0+URZ+0x140], R3 ;  /* 0x00014003000085a7 */ /* 0x000ea400080010ff */
[----:B--2---:R-:W-:Y:S05]  /*38a0*/  @P0 EXIT ;  /* 0x000000000000094d */ /* 0x004fea0003800000 */
[----:B------:R-:W-:Y:S05]  /*38b0*/  BRA `(.L_x_67) ;  /* 0xfffffffc00ec7947 */ /* 0x000fea000383ffff */
.L_x_60:
[----:B------:R-:W-:Y:S05]  /*38c0*/  BRA.U UP5, `(.L_x_68) ;  /* 0x0000001105a07547 */ /* 0x000fea000b800000 */
[----:B------:R-:W-:Y:S01]  /*38d0*/  UMOV UR4, 0x40 ;  /* 0x0000004000047882 */ /* 0x000fe20000000000 */
[----:B------:R-:W-:Y:S01]  /*38e0*/  NOP ;  /* 0x0000000000007918 */ /* 0x000fe20000000000 */
[----:B------:R-:W-:Y:S01]  /*38f0*/  ULEA UR5, UR48, UR4, 0x18 ;  /* 0x0000000430057291 */ /* 0x000fe2000f8ec0ff */
[----:B------:R-:W-:Y:S02]  /*3900*/  UMOV UR6, 0x400 ;  /* 0x0000040000067882 */ /* 0x000fe40000000000 */
[----:B------:R-:W-:-:S06]  /*3910*/  ULEA UR6, UR48, UR6, 0x18 ;  /* 0x0000000630067291 */ /* 0x000fcc000f8ec0ff */
[----:B------:R-:W2:Y:S02]  /*3920*/  LDS.U8 R0, [UR5+0x1c] ;  /* 0x00001c05ff007984 */ /* 0x000ea40008000000 */
[----:B--2---:R-:W-:-:S13]  /*3930*/  ISETP.NE.AND P0, PT, R0, RZ, PT ;  /* 0x000000ff0000720c */ /* 0x004fda0003f05270 */
[----:B------:R-:W-:Y:S05]  /*3940*/  @P0 BRA `(.L_x_69) ;  /* 0x0000000400080947 */ /* 0x000fea0003800000 */
[----:B------:R-:W-:Y:S02]  /*3950*/  UISETP.NE.U32.AND UP1, UPT, UR33, 0x1, UPT ;  /* 0x000000012100788c */ /* 0x000fe4000bf25070 */
[----:B------:R-:W-:-:S07]  /*3960*/  UIADD3 UR7, UPT, UPT, UR5, 0x8, URZ ;  /* 0x0000000805077890 */ /* 0x000fce000fffe0ff */
[----:B------:R-:W-:Y:S05]  /*3970*/  BRA.U !UP1, `(.L_x_70) ;  /* 0x00000001099c7547 */ /* 0x000fea000b800000 */
[----:B------:R-:W-:Y:S01]  /*3980*/  ELECT P0, URZ, PT ;  /* 0x0000000000ff782f */ /* 0x000fe20003800000 */
[----:B------:R-:W-:-:S12]  /*3990*/  BSSY B0, `(.L_x_70) ;  /* 0x0000025000007945 */ /* 0x000fd80003800000 */
[----:B------:R-:W-:Y:S05]  /*39a0*/  @!P0 BRA `(.L_x_71) ;  /* 0x00000000008c8947 */ /* 0x000fea0003800000 */
[----:B------:R-:W-:-:S05]  /*39b0*/  UMOV UR4, 0x10 ;  /* 0x0000001000047882 */ /* 0x000fca0000000000 */
[----:B------:R-:W-:Y:S04]  /*39c0*/  DEPBAR.LE SB2, 0x36 ;  /* 0x0000ad800000791a */ /* 0x000fe80000000000 */
[----:B------:R-:W2:Y:S02]  /*39d0*/  UTCATOMSWS.2CTA.FIND_AND_SET.ALIGN UP0, UR4, UR4 ;  /* 0x00000004000475e3 */ /* 0x000ea40008200800 */
[----:B--2---:R-:W-:Y:S01]  /*39e0*/  MOV R11, UR4 ;  /* 0x00000004000b7c02 */ /* 0x004fe20008000f00 */
[----:B------:R-:W-:Y:S06]  /*39f0*/  BRA.U UP0, `(.L_x_72) ;  /* 0x0000000100187547 */ /* 0x000fec000b800000 */
.L_x_73:
[----:B------:R-:W-:Y:S05]  /*3a00*/  NANOSLEEP 0x64 ;  /* 0x000000640000795d */ /* 0x000fea0003800000 */
[----:B------:R-:W-:-:S05]  /*3a10*/  UMOV UR4, 0x10 ;  /* 0x0000001000047882 */ /* 0x000fca0000000000 */
[----:B------:R-:W-:Y:S04]  /*3a20*/  DEPBAR.LE SB2, 0x36 ;  /* 0x0000ad800000791a */ /* 0x000fe80000000000 */
[----:B------:R-:W2:Y:S02]  /*3a30*/  UTCATOMSWS.2CTA.FIND_AND_SET.ALIGN UP0, UR4, UR4 ;  /* 0x00000004000475e3 */ /* 0x000ea40008200800 */
[----:B--2---:R-:W-:Y:S01]  /*3a40*/  MOV R11, UR4 ;  /* 0x00000004000b7c02 */ /* 0x004fe20008000f00 */
[----:B------:R-:W-:Y:S05]  /*3a50*/  BRA.U !UP0, `(.L_x_73) ;  /* 0xfffffffd08e87547 */ /* 0x000fea000b83ffff */
.L_x_72:
[----:B------:R-:W2:Y:S01]  /*3a60*/  LDS R7, [UR5+0x10] ;  /* 0x00001005ff077984 */ /* 0x000ea20008000800 */
[----:B------:R-:W-:Y:S01]  /*3a70*/  IMAD.U32 R5, RZ, RZ, UR6 ;  /* 0x00000006ff057e24 */ /* 0x000fe2000f8e00ff */
[----:B------:R-:W-:-:S03]  /*3a80*/  MOV R4, UR34 ;  /* 0x0000002200047c02 */ /* 0x000fc60008000f00 */
[----:B------:R-:W-:Y:S01]  /*3a90*/  VIADD R5, R5, 0x1e0 ;  /* 0x000001e005057836 */ /* 0x000fe20000000000 */
[----:B--2---:R-:W-:-:S04]  /*3aa0*/  SHF.L.U32 R7, R7, 0x1f, RZ ;  /* 0x0000001f07077819 */ /* 0x004fc800000006ff */
[----:B------:R-:W2:Y:S02]  /*3ab0*/  SYNCS.PHASECHK.TRANS64.TRYWAIT P0, [UR5+0x8], R7 ;  /* 0x00000807ff0075a7 */ /* 0x000ea40008001105 */
[----:B--2---:R-:W-:Y:S05]  /*3ac0*/  @P0 BRA `(.L_x_74) ;  /* 0x0000000000080947 */ /* 0x004fea0003800000 */
[----:B------:R-:W2:Y:S02]  /*3ad0*/  SYNCS.PHASECHK.TRANS64.TRYWAIT P0, [UR5+0x8], R7 ;  /* 0x00000807ff0075a7 */ /* 0x000ea40008001105 */
[----:B--2---:R-:W-:Y:S05]  /*3ae0*/  @!P0 BRA `(.L_x_75) ;  /* 0x0000006000e88947 */ /* 0x004fea0003800000 */
.L_x_74:
[----:B--2---:R-:W-:Y:S01]  /*3af0*/  HFMA2 R0, -RZ, RZ, 0, 5.9604644775390625e-08 ;  /* 0x00000001ff007431 */ /* 0x004fe200000001ff */
[----:B------:R-:W-:Y:S01]  /*3b00*/  UPRMT UR4, UR34, 0x654, UR7 ;  /* 0x0000065422047896 */ /* 0x000fe20008000007 */
[----:B------:R-:W-:Y:S01]  /*3b10*/  IMAD.MOV.U32 R8, RZ, RZ, 0xffff ;  /* 0x0000ffffff087424 */ /* 0x000fe200078e00ff */
[----:B------:R-:W-:Y:S01]  /*3b20*/  PRMT R4, R4, 0x654, R5 ;  /* 0x0000065404047816 */ /* 0x000fe20000000005 */
[----:B------:R-:W-:Y:S02]  /*3b30*/  IMAD.MOV.U32 R6, RZ, RZ, 0x4 ;  /* 0x00000004ff067424 */ /* 0x000fe400078e00ff */
[----:B------:R-:W-:Y:S01]  /*3b40*/  IMAD.SHL.U32 R9, R11, 0x20, RZ ;  /* 0x000000200b097824 */ /* 0x000fe200078e00ff */
[----:B------:R-:W-:Y:S02]  /*3b50*/  MOV R5, UR4 ;  /* 0x0000000400057c02 */ /* 0x000fe40008000f00 */
[-C--:B------:R-:W-:Y:S01]  /*3b60*/  SHF.L.U32 R8, R8, R11.reuse, RZ ;  /* 0x0000000b08087219 */ /* 0x080fe200000006ff */
[----:B------:R2:W-:Y:S01]  /*3b70*/  SYNCS.ARRIVE.TRANS64.RED RZ, [UR4], R6 ;  /* 0x00000006ffff79a7 */ /* 0x0005e20008000404 */
[----:B------:R-:W-:Y:S01]  /*3b80*/  SHF.L.U32 R7, R0, R11, RZ ;  /* 0x0000000b00077219 */ /* 0x000fe200000006ff */
[----:B------:R2:W-:Y:S04]  /*3b90*/  STS [UR6+0x1e0], R9 ;  /* 0x0001e009ff007988 */ /* 0x0005e80008000806 */
[----:B------:R2:W-:Y:S04]  /*3ba0*/  STAS [R4.64], R11 ;  /* 0x0000000b04007dbd */ /* 0x0005e8000c0008ff */
[----:B------:R2:W-:Y:S04]  /*3bb0*/  ATOMS.OR RZ, [UR5+0x14], R8 ;  /* 0x00001408ffff798c */ /* 0x0005e8000b000005 */
[----:B------:R2:W-:Y:S04]  /*3bc0*/  ATOMS.OR RZ, [UR5+0x18], R7 ;  /* 0x00001807ffff798c */ /* 0x0005e8000b000005 */
[----:B------:R2:W-:Y:S02]  /*3bd0*/  ATOMS.XOR RZ, [UR5+0x10], R0 ;  /* 0x00001000ffff798c */ /* 0x0005e4000b800005 */
.L_x_71:
[----:B-1----:R-:W-:Y:S05]  /*3be0*/  BSYNC B0 ;  /* 0x0000000000007941 */ /* 0x002fea0003800000 */
.L_x_70:
[----:B------:R-:W-:Y:S05]  /*3bf0*/  BRA.U UP1, `(.L_x_76) ;  /* 0x00000001016c7547 */ /* 0x000fea000b800000 */
[----:B------:R-:W-:-:S03]  /*3c00*/  UMOV UR4, 0xffffffff ;  /* 0xffffffff00047882 */ /* 0x000fc60000000000 */
[----:B------:R-:W-:Y:S05]  /*3c10*/  BRA.DIV UR4, `(.L_x_77) ;  /* 0x0000006204b47947 */ /* 0x000fea000b800000 */
[----:B------:R-:W-:-:S13]  /*3c20*/  ELECT P0, URZ, PT ;  /* 0x0000000000ff782f */ /* 0x000fda0003800000 */
.L_x_178:
[----:B------:R-:W-:Y:S05]  /*3c30*/  @!P0 BRA `(.L_x_76) ;  /* 0x00000000005c8947 */ /* 0x000fea0003800000 */
[----:B--2---:R-:W2:Y:S02]  /*3c40*/  LDS R5, [UR5+0x10] ;  /* 0x00001005ff057984 */ /* 0x004ea40008000800 */
[----:B--2---:R-:W-:-:S04]  /*3c50*/  SHF.L.U32 R5, R5, 0x1f, RZ ;  /* 0x0000001f05057819 */ /* 0x004fc800000006ff */
[----:B------:R-:W2:Y:S02]  /*3c60*/  SYNCS.PHASECHK.TRANS64.TRYWAIT P0, [UR5+0x8], R5 ;  /* 0x00000805ff0075a7 */ /* 0x000ea40008001105 */
[----:B--2---:R-:W-:Y:S05]  /*3c70*/  @P0 BRA `(.L_x_78) ;  /* 0x0000000000080947 */ /* 0x004fea0003800000 */
[----:B------:R-:W2:Y:S02]  /*3c80*/  SYNCS.PHASECHK.TRANS64.TRYWAIT P0, [UR5+0x8], R5 ;  /* 0x00000805ff0075a7 */ /* 0x000ea40008001105 */
[----:B--2---:R-:W-:Y:S05]  /*3c90*/  @!P0 BRA `(.L_x_79) ;  /* 0x0000006000b88947 */ /* 0x004fea0003800000 */
.L_x_78:
[----:B------:R-:W3:Y:S01]  /*3ca0*/  LDS R7, [UR6+0x1e0] ;  /* 0x0001e006ff077984 */ /* 0x000ee20008000800 */
[----:B--2---:R-:W-:Y:S02]  /*3cb0*/  HFMA2 R0, -RZ, RZ, 0, 5.9604644775390625e-08 ;  /* 0x00000001ff007431 */ /* 0x004fe400000001ff */
[----:B------:R-:W-:Y:S01]  /*3cc0*/  IMAD.MOV.U32 R4, RZ, RZ, 0xffff ;  /* 0x0000ffffff047424 */ /* 0x000fe200078e00ff */
[----:B------:R-:W-:Y:S01]  /*3cd0*/  UPRMT UR4, UR34, 0x654, UR7 ;  /* 0x0000065422047896 */ /* 0x000fe20008000007 */
[----:B---3--:R-:W-:-:S03]  /*3ce0*/  IMAD.SHL.U32 R5, R7, 0x20, RZ ;  /* 0x0000002007057824 */ /* 0x008fc600078e00ff */
[-C--:B------:R-:W-:Y:S02]  /*3cf0*/  SHF.L.U32 R4, R4, R7.reuse, RZ ;  /* 0x0000000704047219 */ /* 0x080fe400000006ff */
[----:B------:R-:W-:Y:S01]  /*3d00*/  SHF.L.U32 R7, R0, R7, RZ ;  /* 0x0000000700077219 */ /* 0x000fe200000006ff */
[----:B------:R3:W-:Y:S04]  /*3d10*/  STS [UR6+0x1e0], R5 ;  /* 0x0001e005ff007988 */ /* 0x0007e80008000806 */
[----:B------:R3:W-:Y:S04]  /*3d20*/  ATOMS.OR RZ, [UR5+0x14], R4 ;  /* 0x00001404ffff798c */ /* 0x0007e8000b000005 */
[----:B------:R3:W-:Y:S01]  /*3d30*/  ATOMS.OR RZ, [UR5+0x18], R7 ;  /* 0x00001807ffff798c */ /* 0x0007e2000b000005 */
[----:B------:R-:W-:Y:S03]  /*3d40*/  SYNCS.ARRIVE.TRANS64.RED.A1T0 RZ, [UR4], RZ ;  /* 0x000000ffffff79a7 */ /* 0x000fe60008100404 */
[----:B------:R3:W-:Y:S01]  /*3d50*/  ATOMS.XOR RZ, [UR5+0x10], R0 ;  /* 0x00001000ffff798c */ /* 0x0007e2000b800005 */
[----:B------:R-:W-:Y:S05]  /*3d60*/  BRA `(.L_x_76) ;  /* 0x0000000000107947 */ /* 0x000fea0003800000 */
.L_x_69:
[----:B------:R-:W-:Y:S02]  /*3d70*/  MOV R0, 0xffffffff ;  /* 0xffffffff00007802 */ /* 0x000fe40000000f00 */
[----:B------:R-:W-:-:S03]  /*3d80*/  MOV R4, 0x3db0 ;  /* 0x00003db000047802 */ /* 0x000fc60000000f00 */
[----:B------:R2:W-:Y:S04]  /*3d90*/  STS [UR6+0x1e0], R0 ;  /* 0x0001e000ff007988 */ /* 0x0005e80008000806 */
[----:B-12--5:R-:W-:Y:S05]  /*3da0*/  CALL.REL.NOINC `($__internal_1_$__cuda_sm10x_tcgen05_guardrail_trap_phase_invalid_during_alloc) ;  /* 0x0000006800007944 */ /* 0x026fea0003c00000 */
.L_x_76:
[----:B------:R-:W-:Y:S05]  /*3db0*/  WARPSYNC.ALL ;  /* 0x0000000000007948 */ /* 0x000fea0003800000 */
[----:B------:R-:W4:Y:S01]  /*3dc0*/  S2UR UR4, SR_CgaCtaId ;  /* 0x00000000000479c3 */ /* 0x000f220000008800 */
[----:B------:R-:W-:Y:S01]  /*3dd0*/  UMOV UR17, 0x400 ;  /* 0x0000040000117882 */ /* 0x000fe20000000000 */
[----:B------:R-:W-:-:S06]  /*3de0*/  NOP ;  /* 0x0000000000007918 */ /* 0x000fcc0000000000 */
[----:B------:R-:W-:Y:S06]  /*3df0*/  BAR.ARV 0x6, 0xa0 ;  /* 0x0182800000007b1d */ /* 0x000fec0000002000 */
[----:B------:R-:W1:Y:S01]  /*3e00*/  LDCU UR6, c[0x0][0x38c] ;  /* 0x00007180ff0677ac */ /* 0x000e620008000800 */
[----:B------:R-:W-:Y:S01]  /*3e10*/  LOP3.LUT R3, R3, 0xffff, RZ, 0xc0, !PT ;  /* 0x0000ffff03037812 */ /* 0x000fe200078ec0ff */
[----:B--2---:R-:W-:Y:S01]  /*3e20*/  IMAD.MOV.U32 R9, RZ, RZ, 0x1 ;  /* 0x00000001ff097424 */ /* 0x004fe200078e00ff */
[----:B------:R-:W-:Y:S01]  /*3e30*/  LOP3.LUT R2, R2, 0xffff, RZ, 0xc0, !PT ;  /* 0x0000ffff02027812 */ /* 0x000fe200078ec0ff */
[----:B------:R-:W-:Y:S01]  /*3e40*/  IMAD.MOV.U32 R8, RZ, RZ, RZ ;  /* 0x000000ffff087224 */ /* 0x000fe200078e00ff */
[----:B------:R-:W-:Y:S01]  /*3e50*/  R2UR UR20, R3 ;  /* 0x00000000031472ca */ /* 0x000fe200000e0000 */
[----:B------:R-:W-:Y:S01]  /*3e60*/  UMOV UR24, URZ ;  /* 0x000000ff00187c82 */ /* 0x000fe20008000000 */
[----:B------:R-:W-:-:S02]  /*3e70*/  R2UR UR30, R2 ;  /* 0x00000000021e72ca */ /* 0x000fc400000e0000 */
[----:B------:R-:W-:Y:S01]  /*3e80*/  CS2R R2, SRZ ;  /* 0x0000000000027805 */ /* 0x000fe2000001ff00 */
[----:B------:R-:W-:Y:S01]  /*3e90*/  UMOV UR15, URZ ;  /* 0x000000ff000f7c82 */ /* 0x000fe20008000000 */
[----:B----4-:R-:W-:Y:S01]  /*3ea0*/  ULEA UR17, UR4, UR17, 0x18 ;  /* 0x0000001104117291 */ /* 0x010fe2000f8ec0ff */
[----:B------:R-:W-:Y:S01]  /*3eb0*/  UMOV UR14, URZ ;  /* 0x000000ff000e7c82 */ /* 0x000fe20008000000 */
[----:B------:R-:W-:Y:S02]  /*3ec0*/  UISETP.NE.AND UP3, UPT, UR33, URZ, UPT ;  /* 0x000000ff2100728c */ /* 0x000fe4000bf65270 */
[----:B------:R-:W-:Y:S02]  /*3ed0*/  UIADD3 UR5, UPT, UPT, UR17, 0x8400, URZ ;  /* 0x0000840011057890 */ /* 0x000fe4000fffe0ff */
[----:B------:R-:W-:-:S03]  /*3ee0*/  UIADD3 UR4, UPT, UPT, UR17, 0x28400, URZ ;  /* 0x0002840011047890 */ /* 0x000fc6000fffe0ff */
[----:B---3--:R-:W2:Y:S01]  /*3ef0*/  LDS R0, [UR17+0x1e0] ;  /* 0x0001e011ff007984 */ /* 0x008ea20008000800 */
[----:B-1----:R-:W-:Y:S02]  /*3f00*/  UIADD3 UR6, UPT, UPT, UR6, 0x3f, URZ ;  /* 0x0000003f06067890 */ /* 0x002fe4000fffe0ff */
[----:B------:R-:W-:Y:S02]  /*3f10*/  USHF.R.U32.HI UR5, URZ, 0x4, UR5 ;  /* 0x00000004ff057899 */ /* 0x000fe40008011605 */
[----:B------:R-:W-:Y:S02]  /*3f20*/  USHF.R.S32.HI UR25, URZ, 0x1f, UR6 ;  /* 0x0000001fff197899 */ /* 0x000fe40008011406 */
[----:B------:R-:W-:Y:S02]  /*3f30*/  USHF.R.U32.HI UR4, URZ, 0x4, UR4 ;  /* 0x00000004ff047899 */ /* 0x000fe40008011604 */
[----:B------:R-:W-:Y:S02]  /*3f40*/  ULEA.HI UR25, UR25, UR6, URZ, 0x6 ;  /* 0x0000000619197291 */ /* 0x000fe4000f8f30ff */
[----:B------:R-:W-:-:S02]  /*3f50*/  ULOP3.LUT UR5, UR5, 0x3fff, URZ, 0xc0, !UPT ;  /* 0x00003fff05057892 */ /* 0x000fc4000f8ec0ff */
[----:B------:R-:W-:Y:S02]  /*3f60*/  USHF.R.S32.HI UR25, URZ, 0x6, UR25 ;  /* 0x00000006ff197899 */ /* 0x000fe40008011419 */
[----:B------:R-:W-:Y:S02]  /*3f70*/  ULOP3.LUT UR22, UR4, 0x3fff, URZ, 0xc0, !UPT ;  /* 0x00003fff04167892 */ /* 0x000fe4000f8ec0ff */
[----:B------:R-:W-:Y:S02]  /*3f80*/  UISETP.LT.AND UP0, UPT, UR25, 0x1, UPT ;  /* 0x000000011900788c */ /* 0x000fe4000bf01270 */
[----:B------:R-:W-:Y:S02]  /*3f90*/  ULOP3.LUT UR21, UR5, 0x10000, URZ, 0xfc, !UPT ;  /* 0x0001000005157892 */ /* 0x000fe4000f8efcff */
[----:B------:R-:W-:Y:S02]  /*3fa0*/  ULOP3.LUT UR22, UR22, 0x10000, URZ, 0xfc, !UPT ;  /* 0x0001000016167892 */ /* 0x000fe4000f8efcff */
[----:B------:R-:W-:Y:S01]  /*3fb0*/  USEL UR31, UR25, 0x1, !UP0 ;  /* 0x00000001191f7887 */ /* 0x000fe2000c000000 */
[----:B------:R-:W-:Y:S01]  /*3fc0*/  UMOV UR28, 0x0 ;  /* 0x00000000001c7882 */ /* 0x000fe20000000000 */
[----:B------:R-:W-:Y:S01]  /*3fd0*/  UMOV UR29, 0x10200010 ;  /* 0x10200010001d7882 */ /* 0x000fe20000000000 */
[----:B------:R-:W-:Y:S01]  /*3fe0*/  UMOV UR26, 0x0 ;  /* 0x00000000001a7882 */ /* 0x000fe20000000000 */
[----:B------:R-:W-:Y:S01]  /*3ff0*/  UMOV UR27, 0x10200010 ;  /* 0x10200010001b7882 */ /* 0x000fe20000000000 */
[----:B--2---:R-:W-:-:S15]  /*4000*/  R2UR UR32, R0 ;  /* 0x00000000002072ca */ /* 0x004fde00000e0000 */
.L_x_87:
[C---:B------:R-:W-:Y:S02]  /*4010*/  LEA R0, R8.reuse, UR17, 0x3 ;  /* 0x0000001108007c11 */ /* 0x040fe4000f8e18ff */
[----:B------:R-:W-:Y:S02]  /*4020*/  SHF.L.U32 R5, R3, 0x1f, RZ ;  /* 0x0000001f03057819 */ /* 0x000fe400000006ff */
[----:B------:R-:W-:Y:S02]  /*4030*/  LEA R4, R8, UR17, 0x4 ;  /* 0x0000001108047c11 */ /* 0x000fe4000f8e20ff */
[----:B------:R-:W1:Y:S02]  /*4040*/  SYNCS.PHASECHK.TRANS64.TRYWAIT P0, [R0+URZ+0x130], R5 ;  /* 0x00013005000075a7 */ /* 0x000e6400080011ff */
[----:B-1-3--:R-:W-:Y:S05]  /*4050*/  @!P0 BRA `(.L_x_80) ;  /* 0x0000005c00e08947 */ /* 0x00afea0003800000 */
.L_x_179:
[----:B-1----:R-:W1:Y:S01]  /*4060*/  LDS.128 R4, [R4+0x1c0] ;  /* 0x0001c00004047984 */ /* 0x002e620000000c00 */
[----:B------:R-:W-:Y:S02]  /*4070*/  VIADD R0, R0, 0x140 ;  /* 0x0000014000007836 */ /* 0x000fe40000000000 */
[----:B------:R-:W-:Y:S01]  /*4080*/  VIADD R8, R8, 0x1 ;  /* 0x0000000108087836 */ /* 0x000fe20000000000 */
[----:B------:R-:W-:Y:S01]  /*4090*/  @!PT LDS RZ, [RZ] ;  /* 0x00000000fffff984 */ /* 0x000fe20000000800 */
[----:B------:R-:W-:Y:S01]  /*40a0*/  @!PT LDS RZ, [RZ] ;  /* 0x00000000fffff984 */ /* 0x000fe20000000800 */
[----:B------:R-:W-:Y:S01]  /*40b0*/  @!PT LDS RZ, [RZ] ;  /* 0x00000000fffff984 */ /* 0x000fe20000000800 */
[----:B------:R-:W-:Y:S01]  /*40c0*/  @!PT LDS RZ, [RZ] ;  /* 0x00000000fffff984 */ /* 0x000fe20000000800 */
[----:B------:R2:W-:Y:S06]  /*40d0*/  MEMBAR.ALL.CTA ;  /* 0x0000000000007992 */ /* 0x0005ec0000008000 */
[----:B--2---:R-:W2:Y:S01]  /*40e0*/  FENCE.VIEW.ASYNC.S ;  /* 0x00000000000073c6 */ /* 0x004ea20000000000 */
[----:B------:R-:W-:-:S04]  /*40f0*/  PRMT R0, RZ, 0x654, R0 ;  /* 0x00000654ff007816 */ /* 0x000fc80000000000 */
[----:B--2---:R2:W-:Y:S01]  /*4100*/  SYNCS.ARRIVE.TRANS64.RED.A1T0 RZ, [R0+URZ], RZ ;  /* 0x000000ff00ff79a7 */ /* 0x0045e200081004ff */
[----:B-1----:R-:W-:Y:S01]  /*4110*/  LOP3.LUT P1, RZ, R6, 0x1, RZ, 0xc0, !PT ;  /* 0x0000000106ff7812 */ /* 0x002fe2000782c0ff */
[----:B--2---:R-:W-:-:S12]  /*4120*/  BRA.U UP3, `(.L_x_81) ;  /* 0x0000000103e07547 */ /* 0x004fd8000b800000 */
[----:B------:R-:W1:Y:S01]  /*4130*/  LDCU UR4, c[0x0][0x38c] ;  /* 0x00007180ff0477ac */ /* 0x000e620008000800 */
[----:B------:R-:W-:Y:S02]  /*4140*/  PLOP3.LUT P2, PT, PT, PT, PT, 0x80, 0x8 ;  /* 0x000000000008781c */ /* 0x000fe40003f4f070 */
[----:B------:R-:W-:Y:S01]  /*4150*/  SHF.L.U32 R5, R9, 0x1f, RZ ;  /* 0x0000001f09057819 */ /* 0x000fe200000006ff */
[----:B------:R-:W-:Y:S02]  /*4160*/  ULEA UR23, UR24, UR17, 0x3 ;  /* 0x0000001118177291 */ /* 0x000fe4000f8e18ff */
[----:B------:R-:W-:Y:S02]  /*4170*/  ULEA UR18, UR24, UR32, 0x7 ;  /* 0x0000002018127291 */ /* 0x000fe4000f8e38ff */
[----:B-1----:R-:W-:-:S06]  /*4180*/  UISETP.GE.AND UP0, UPT, UR4, 0x1, UPT ;  /* 0x000000010400788c */ /* 0x002fcc000bf06270 */
[----:B------:R-:W-:-:S05]  /*4190*/  PLOP3.LUT P0, PT, PT, PT, UP0, 0x80, 0x8 ;  /* 0x000000000008781c */ /* 0x000fca0003f0f008 */
[----:B------:R-:W-:-:S08]  /*41a0*/  @UP0 ULEA UR4, UR15, UR17, 0x3 ;  /* 0x000000110f040291 */ /* 0x000fd0000f8e18ff */
[----:B------:R-:W-:-:S04]  /*41b0*/  @P0 SHF.L.U32 R0, R2, 0x1f, RZ ;  /* 0x0000001f02000819 */ /* 0x000fc800000006ff */
[----:B------:R1:W2:Y:S01]  /*41c0*/  @P0 SYNCS.PHASECHK.TRANS64.TRYWAIT P2, [UR4], R0 ;  /* 0x00000000ff0005a7 */ /* 0x0002a20008041104 */
[----:B------:R-:W3:Y:S02]  /*41d0*/  SYNCS.PHASECHK.TRANS64.TRYWAIT P0, [UR23+0x170], R5 ;  /* 0x00017005ff0075a7 */ /* 0x000ee40008001117 */
[----:B-123--:R-:W-:Y:S05]  /*41e0*/  @!P0 BRA `(.L_x_82) ;  /* 0x0000005c00908947 */ /* 0x00efea0003800000 */
.L_x_181:
[----:B------:R-:W-:Y:S01]  /*41f0*/  UMOV UR19, UR14 ;  /* 0x0000000e00137c82 */ /* 0x000fe20008000000 */
[----:B------:R-:W-:Y:S05]  /*4200*/  BRA.U !UP0, `(.L_x_83) ;  /* 0x0000000108987547 */ /* 0x000fea000b800000 */
[----:B------:R-:W-:Y:S02]  /*4210*/  UIADD3 UR19, UPT, UPT, UR31, UR14, URZ ;  /* 0x0000000e1f137290 */ /* 0x000fe4000fffe0ff */
[----:B------:R-:W-:Y:S01]  /*4220*/  UPLOP3.LUT UP2, UPT, UPT, UPT, UPT, 0x40, 0x4 ;  /* 0x000000000004789c */ /* 0x000fe20003f4e870 */
[----:B------:R-:W-:Y:S01]  /*4230*/  UMOV UR16, UR25 ;  /* 0x0000001900107c82 */ /* 0x000fe20008000000 */
[----:B------:R-:W-:-:S09]  /*4240*/  UMOV UR6, UR15 ;  /* 0x0000000f00067c82 */ /* 0x000fd20008000000 */
.L_x_86:
[----:B--2---:R-:W-:Y:S01]  /*4250*/  ULEA UR5, UR6, UR17, 0x3 ;  /* 0x0000001106057291 */ /* 0x004fe2000f8e18ff */
[----:B---3--:R-:W-:Y:S11]  /*4260*/  @P2 BRA `(.L_x_84) ;  /* 0x00000000000c2947 */ /* 0x008ff60003800000 */
[----:B-1----:R-:W-:Y:S04]  /*4270*/  SHF.L.U32 R5, R2, 0x1f, RZ ;  /* 0x0000001f02057819 */ /* 0x002fe800000006ff */
[----:B------:R-:W1:Y:S02]  /*4280*/  SYNCS.PHASECHK.TRANS64.TRYWAIT P0, [UR5], R5 ;  /* 0x00000005ff0075a7 */ /* 0x000e640008001105 */
[----:B-1----:R-:W-:Y:S05]  /*4290*/  @!P0 BRA `(.L_x_85) ;  /* 0x0000005c007c8947 */ /* 0x002fea0003800000 */
.L_x_84:
[----:B------:R-:W-:Y:S01]  /*42a0*/  UISETP.NE.AND UP0, UPT, UR16, 0x1, UPT ;  /* 0x000000011000788c */ /* 0x000fe2000bf05270 */
[----:B------:R-:W-:Y:S01]  /*42b0*/  PLOP3.LUT P2, PT, PT, PT, PT, 0x80, 0x8 ;  /* 0x000000000008781c */ /* 0x000fe20003f4f070 */
[----:B------:R-:W-:Y:S02]  /*42c0*/  UIADD3 UR4, UPT, UPT, UR6, 0x1, URZ ;  /* 0x0000000106047890 */ /* 0x000fe4000fffe0ff */
[----:B------:R-:W-:Y:S02]  /*42d0*/  ULEA UR12, UR6, UR22, 0x8 ;  /* 0x00000016060c7291 */ /* 0x000fe4000f8e40ff */
[----:B------:R-:W-:Y:S01]  /*42e0*/  UISETP.NE.AND UP1, UPT, UR4, 0x10, UPT ;  /* 0x000000100400788c */ /* 0x000fe2000bf25270 */
[----:B------:R-:W-:Y:S01]  /*42f0*/  PLOP3.LUT P0, PT, PT, PT, UP0, 0x80, 0x8 ;  /* 0x000000000008781c */ /* 0x000fe20003f0f008 */
[----:B------:R-:W-:Y:S02]  /*4300*/  UIADD3 UR10, UPT, UPT, UR12, 0x2, URZ ;  /* 0x000000020c0a7890 */ /* 0x000fe4000fffe0ff */
[----:B------:R-:W-:Y:S02]  /*4310*/  USEL UR7, URZ, 0x1, UP1 ;  /* 0x00000001ff077887 */ /* 0x000fe40008800000 */
[----:B------:R-:W-:Y:S02]  /*4320*/  USEL UR15, UR4, URZ, UP1 ;  /* 0x000000ff040f7287 */ /* 0x000fe40008800000 */
[----:B------:R-:W-:Y:S02]  /*4330*/  UIADD3 UR14, UPT, UPT, UR14, 0x1, URZ ;  /* 0x000000010e0e7890 */ /* 0x000fe4000fffe0ff */
[----:B------:R-:W-:Y:S01]  /*4340*/  @UP0 ULEA UR4, UR15, UR17, 0x3 ;  /* 0x000000110f040291 */ /* 0x000fe2000f8e18ff */
[----:B------:R-:W-:Y:S01]  /*4350*/  LOP3.LUT R2, R2, UR7, RZ, 0x3c, !PT ;  /* 0x0000000702027c12 */ /* 0x000fe2000f8e3cff */
[----:B------:R-:W-:Y:S01]  /*4360*/  UIADD3 UR7, UPT, UPT, UR5, 0x80, URZ ;  /* 0x0000008005077890 */ /* 0x000fe2000fffe0ff */
[----:B------:R-:W-:Y:S02]  /*4370*/  UMOV UR13, 0x80004020 ;  /* 0x80004020000d7882 */ /* 0x000fe40000000000 */
[----:B-1----:R-:W-:Y:S01]  /*4380*/  @P0 SHF.L.U32 R0, R2, 0x1f, RZ ;  /* 0x0000001f02000819 */ /* 0x002fe200000006ff */
[----:B------:R-:W-:Y:S01]  /*4390*/  UMOV UR5, 0x80004020 ;  /* 0x8000402000057882 */ /* 0x000fe20000000000 */
[----:B------:R-:W-:Y:S01]  /*43a0*/  UMOV UR11, 0x80004020 ;  /* 0x80004020000b7882 */ /* 0x000fe20000000000 */
[----:B------:R-:W-:Y:S01]  /*43b0*/  UMOV UR9, 0x80004020 ;  /* 0x8000402000097882 */ /* 0x000fe20000000000 */
[----:B------:R2:W3:Y:S01]  /*43c0*/  @P0 SYNCS.PHASECHK.TRANS64.TRYWAIT P2, [UR4], R0 ;  /* 0x00000000ff0005a7 */ /* 0x0004e20008041104 */
[----:B------:R-:W-:Y:S02]  /*43d0*/  ULEA UR4, UR6, UR21, 0x9 ;  /* 0x0000001506047291 */ /* 0x000fe4000f8e48ff */
[----:B------:R-:W-:Y:S02]  /*43e0*/  UISETP.NE.AND UP0, UPT, UR14, UR19, UPT ;  /* 0x000000130e00728c */ /* 0x000fe4000bf05270 */
[----:B------:R-:W-:Y:S02]  /*43f0*/  UIADD3 UR8, UPT, UPT, UR4, 0x2, URZ ;  /* 0x0000000204087890 */ /* 0x000fe4000fffe0ff */
[----:B------:R-:W-:Y:S01]  /*4400*/  UIADD3 UR16, UPT, UPT, UR16, -0x1, URZ ;  /* 0xffffffff10107890 */ /* 0x000fe2000fffe0ff */
[----:B------:R-:W-:Y:S02]  /*4410*/  UMOV UR6, UR15 ;  /* 0x0000000f00067c82 */ /* 0x000fe40008000000 */
[----:B------:R2:W-:Y:S01]  /*4420*/  UTCQMMA.2CTA gdesc[UR4], gdesc[UR12], tmem[UR18], tmem[UR28], idesc[UR29], UP2 ;  /* 0x00ff1c0c040075ea */ /* 0x0005e20009200312 */
[----:B------:R-:W-:Y:S03]  /*4430*/  UPLOP3.LUT UP2, UPT, UPT, UPT, UPT, 0x80, 0x8 ;  /* 0x000000000008789c */ /* 0x000fe60003f4f070 */
[----:B------:R2:W-:Y:S01]  /*4440*/  UTCQMMA.2CTA gdesc[UR8], gdesc[UR10], tmem[UR18], tmem[UR26], idesc[UR27], UPT ;  /* 0x00ff1a0a080075ea */ /* 0x0005e2000ba00312 */
[----:B------:R2:W-:Y:S01]  /*4450*/  UTCBAR.2CTA.MULTICAST [UR7], URZ, UR20 ;  /* 0x000000ff070073e9 */ /* 0x0005e20008200814 */
[----:B------:R-:W-:Y:S06]  /*4460*/  BRA.U UP0, `(.L_x_86) ;  /* 0xfffffffd00787547 */ /* 0x000fec000b83ffff */
.L_x_83:
[----:B--2---:R-:W-:Y:S01]  /*4470*/  UIADD3 UR4, UPT, UPT, UR23, 0x150, URZ ;  /* 0x0000015017047890 */ /* 0x004fe2000fffe0ff */
[----:B------:R-:W-:-:S08]  /*4480*/  UMOV UR14, UR19 ;  /* 0x00000013000e7c82 */ /* 0x000fd00008000000 */
[----:B------:R2:W-:Y:S01]  /*4490*/  UTCBAR.2CTA.MULTICAST [UR4], URZ, UR30 ;  /* 0x000000ff040073e9 */ /* 0x0005e2000820081e */
[----:B------:R-:W-:Y:S02]  /*44a0*/  NOP ;  /* 0x0000000000007918 */ /* 0x000fe40000000000 */
.L_x_81:
[----:B--2---:R-:W-:Y:S01]  /*44b0*/  UIADD3 UR4, UPT, UPT, UR24, 0x1, URZ ;  /* 0x0000000118047890 */ /* 0x004fe2000fffe0ff */
[----:B------:R-:W-:-:S03]  /*44c0*/  ISETP.NE.AND P0, PT, R8, 0x2, PT ;  /* 0x000000020800780c */ /* 0x000fc60003f05270 */
[----:B------:R-:W-:Y:S01]  /*44d0*/  UISETP.NE.AND UP0, UPT, UR4, 0x4, UPT ;  /* 0x000000040400788c */ /* 0x000fe2000bf05270 */
[----:B-1----:R-:W-:Y:S02]  /*44e0*/  SEL R0, RZ, 0x1, P0 ;  /* 0x00000001ff007807 */ /* 0x002fe40000000000 */
[----:B------:R-:W-:Y:S01]  /*44f0*/  SEL R8, R8, RZ, P0 ;  /* 0x000000ff08087207 */ /* 0x000fe20000000000 */
[----:B------:R-:W-:Y:S01]  /*4500*/  USEL UR5, URZ, 0x1, UP0 ;  /* 0x00000001ff057887 */ /* 0x000fe20008000000 */
[----:B------:R-:W-:Y:S01]  /*4510*/  LOP3.LUT R3, R3, R0, RZ, 0x3c, !PT ;  /* 0x0000000003037212 */ /* 0x000fe200078e3cff */
[----:B------:R-:W-:-:S04]  /*4520*/  USEL UR24, UR4, URZ, UP0 ;  /* 0x000000ff04187287 */ /* 0x000fc80008000000 */
[----:B------:R-:W-:Y:S01]  /*4530*/  LOP3.LUT R9, R9, UR5, RZ, 0x3c, !PT ;  /* 0x0000000509097c12 */ /* 0x000fe2000f8e3cff */
[----:B------:R-:W-:Y:S07]  /*4540*/  @P1 BRA `(.L_x_87) ;  /* 0xfffffff800b01947 */ /* 0x000fee000383ffff */
[----:B------:R-:W1:Y:S01]  /*4550*/  S2UR UR8, SR_CgaCtaId ;  /* 0x00000000000879c3 */ /* 0x000e620000008800 */
[----:B------:R-:W-:Y:S01]  /*4560*/  ELECT P0, URZ, PT ;  /* 0x0000000000ff782f */ /* 0x000fe20003800000 */
[----:B------:R-:W-:Y:S01]  /*4570*/  HFMA2 R0, -RZ, RZ, 0, 5.9604644775390625e-08 ;  /* 0x00000001ff007431 */ /* 0x000fe200000001ff */
[----:B------:R-:W-:-:S05]  /*4580*/  UMOV UR4, 0x40 ;  /* 0x0000004000047882 */ /* 0x000fca0000000000 */
[----:B------:R-:W-:Y:S01]  /*4590*/  UVIRTCOUNT.DEALLOC.SMPOOL 0x80 ;  /* 0x000000800000784c */ /* 0x000fe20000000000 */
[----:B------:R-:W-:Y:S02]  /*45a0*/  UISETP.NE.AND UP1, UPT, UR33, URZ, UPT ;  /* 0x000000ff2100728c */ /* 0x000fe4000bf25270 */
[----:B-1----:R-:W-:-:S09]  /*45b0*/  ULEA UR8, UR8, UR4, 0x18 ;  /* 0x0000000408087291 */ /* 0x002fd2000f8ec0ff */
[----:B------:R1:W-:Y:S01]  /*45c0*/  @P0 STS.U8 [UR8+0x1c], R0 ;  /* 0x00001c00ff000988 */ /* 0x0003e20008000008 */
[----:B------:R-:W-:Y:S05]  /*45d0*/  BRA.U UP1, `(.L_x_88) ;  /* 0x0000000101a07547 */ /* 0x000fea000b800000 */
[----:B------:R-:W-:Y:S01]  /*45e0*/  UIADD3 UR7, UPT, UPT, UR17, 0x170, URZ ;  /* 0x0000017011077890 */ /* 0x000fe2000fffe0ff */
[----:B------:R-:W-:-:S03]  /*45f0*/  SHF.L.U32 R3, R9, 0x1f, RZ ;  /* 0x0000001f09037819 */ /* 0x000fc600000006ff */
[----:B------:R-:W-:-:S09]  /*4600*/  ULEA UR4, UR24, UR7, 0x3 ;  /* 0x0000000718047291 */ /* 0x000fd2000f8e18ff */
[----:B------:R-:W2:Y:S02]  /*4610*/  SYNCS.PHASECHK.TRANS64.TRYWAIT P0, [UR4], R3 ;  /* 0x00000003ff0075a7 */ /* 0x000ea40008001104 */
[----:B--2---:R-:W-:Y:S05]  /*4620*/  @!P0 BRA `(.L_x_89) ;  /* 0x0000005800b08947 */ /* 0x004fea0003800000 */
.L_x_184:
        /* <DEDUP_REMOVED lines=9> */
.L_x_186:
        /* <DEDUP_REMOVED lines=9> */
.L_x_188:
[----:B------:R-:W-:-:S04]  /*4750*/  UIADD3 UR4, UPT, UPT, UR4, 0x1, URZ ;  /* 0x0000000104047890 */ /* 0x000fc8000fffe0ff */
[----:B------:R-:W-:-:S04]  /*4760*/  UISETP.NE.AND UP0, UPT, UR4, 0x4, UPT ;  /* 0x000000040400788c */ /* 0x000fc8000bf05270 */
[----:B------:R-:W-:Y:S02]  /*4770*/  USEL UR5, URZ, 0x1, UP0 ;  /* 0x00000001ff057887 */ /* 0x000fe40008000000 */
[----:B------:R-:W-:-:S04]  /*4780*/  USEL UR4, UR4, URZ, UP0 ;  /* 0x000000ff04047287 */ /* 0x000fc80008000000 */
[----:B------:R-:W-:Y:S01]  /*4790*/  ULEA UR4, UR4, UR7, 0x3 ;  /* 0x0000000704047291 */ /* 0x000fe2000f8e18ff */
[----:B-1----:R-:W-:-:S04]  /*47a0*/  LOP3.LUT R3, R2, UR5, RZ, 0x3c, !PT ;  /* 0x0000000502037c12 */ /* 0x002fc8000f8e3cff */
[----:B------:R-:W-:Y:S01]  /*47b0*/  SHF.L.U32 R3, R3, 0x1f, RZ ;  /* 0x0000001f03037819 */ /* 0x000fe200000006ff */
[----:B------:R-:W-:-:S04]  /*47c0*/  IMAD.U32 R0, RZ, RZ, UR4 ;  /* 0x00000004ff007e24 */ /* 0x000fc8000f8e00ff */
[----:B------:R1:W2:Y:S03]  /*47d0*/  SYNCS.PHASECHK.TRANS64.TRYWAIT P0, [R0+URZ], R3 ;  /* 0x00000003000075a7 */ /* 0x0002a600080011ff */
[----:B--2---:R-:W-:Y:S05]  /*47e0*/  @!P0 NANOSLEEP.SYNCS 0x989680 ;  /* 0x009896800000895d */ /* 0x004fea0003900000 */
[----:B------:R-:W2:Y:S02]  /*47f0*/  @!P0 SYNCS.PHASECHK.TRANS64 P0, [R0+URZ], R3 ;  /* 0x00000003000085a7 */ /* 0x000ea400080010ff */
[----:B--2---:R-:W-:Y:S05]  /*4800*/  @P0 BRA `(.L_x_92) ;  /* 0x0000000000200947 */ /* 0x004fea0003800000 */
.L_x_93:
[----:B--2---:R2:W4:Y:S02]  /*4810*/  SYNCS.PHASECHK.TRANS64.TRYWAIT P0, [R0+URZ], R3 ;  /* 0x00000003000075a7 */ /* 0x00452400080011ff */
[----:B----4-:R-:W-:Y:S05]  /*4820*/  @!P0 NANOSLEEP.SYNCS 0x989680 ;  /* 0x009896800000895d */ /* 0x010fea0003900000 */
[----:B------:R-:W4:Y:S02]  /*4830*/  @!P0 SYNCS.PHASECHK.TRANS64 P0, [R0+URZ], R3 ;  /* 0x00000003000085a7 */ /* 0x000f2400080010ff */
[----:B----4-:R-:W-:Y:S05]  /*4840*/  @!P0 BRA `(.L_x_93) ;  /* 0xfffffffc00f08947 */ /* 0x010fea000383ffff */
[----:B------:R-:W-:Y:S05]  /*4850*/  BRA `(.L_x_92) ;  /* 0x00000000000c7947 */ /* 0x000fea0003800000 */
.L_x_88:
[----:B------:R-:W-:-:S04]  /*4860*/  UIADD3 UR4, UPT, UPT, UR17, 0x1b0, URZ ;  /* 0x000001b011047890 */ /* 0x000fc8000fffe0ff */
[----:B------:R-:W-:-:S09]  /*4870*/  UPRMT UR4, UR34, 0x654, UR4 ;  /* 0x0000065422047896 */ /* 0x000fd20008000004 */
[----:B------:R-:W-:Y:S03]  /*4880*/  SYNCS.ARRIVE.TRANS64.RED.A1T0 RZ, [UR4], RZ ;  /* 0x000000ffffff79a7 */ /* 0x000fe60008100404 */
.L_x_92:
[----:B-12---:R-:W-:Y:S01]  /*4890*/  SHF.L.U32 R3, RZ, 0x1f, RZ ;  /* 0x0000001fff037819 */ /* 0x006fe200000006ff */
[----:B------:R-:W-:Y:S01]  /*48a0*/  UIADD3 UR4, UPT, UPT, UR17, 0x1b0, URZ ;  /* 0x000001b011047890 */ /* 0x000fe2000fffe0ff */
[----:B------:R-:W-:Y:S02]  /*48b0*/  PLOP3.LUT P0, PT, PT, PT, UP1, 0x80, 0x8 ;  /* 0x000000000008781c */ /* 0x000fe40003f0f018 */
[----:B------:R-:W1:Y:S02]  /*48c0*/  SYNCS.PHASECHK.TRANS64.TRYWAIT P1, [UR17+0x1b0], R3 ;  /* 0x0001b003ff0075a7 */ /* 0x000e640008021111 */
[----:B-1----:R-:W-:Y:S09]  /*48d0*/  @!P1 BRA `(.L_x_94) ;  /* 0x00000058004c9947 */ /* 0x002ff20003800000 */
.L_x_190:
[----:B------:R-:W-:Y:S01]  /*48e0*/  @!UP1 UPRMT UR4, UR34, 0x654, UR4 ;  /* 0x0000065422049896 */ /* 0x000fe20008000004 */
[----:B------:R-:W-:Y:S01]  /*48f0*/  UMOV UR5, 0xffff ;  /* 0x0000ffff00057882 */ /* 0x000fe20000000000 */
[----:B------:R-:W-:-:S07]  /*4900*/  UMOV UR6, 0x1 ;  /* 0x0000000100067882 */ /* 0x000fce0000000000 */
[----:B------:R-:W-:Y:S01]  /*4910*/  @!P0 SYNCS.ARRIVE.TRANS64.RED.A1T0 RZ, [UR4], RZ ;  /* 0x000000ffffff89a7 */ /* 0x000fe20008100404 */
[----:B------:R-:W-:Y:S01]  /*4920*/  NOP ;  /* 0x0000000000007918 */ /* 0x000fe20000000000 */
[----:B-1----:R-:W1:Y:S01]  /*4930*/  LDS R0, [UR8+0x14] ;  /* 0x00001408ff007984 */ /* 0x002e620008000800 */
[----:B------:R-:W-:-:S04]  /*4940*/  ULOP3.LUT UR4, UR32, 0xffff, URZ, 0xc0, !UPT ;  /* 0x0000ffff20047892 */ /* 0x000fc8000f8ec0ff */
[----:B------:R-:W-:-:S04]  /*4950*/  USHF.R.U32.HI UR4, URZ, 0x5, UR4 ;  /* 0x00000005ff047899 */ /* 0x000fc80008011604 */
[----:B------:R-:W-:Y:S02]  /*4960*/  USHF.L.U32 UR5, UR5, UR4, URZ ;  /* 0x0000000405057299 */ /* 0x000fe400080006ff */
[----:B------:R-:W-:-:S04]  /*4970*/  USHF.L.U32 UR4, UR6, UR4, URZ ;  /* 0x0000000406047299 */ /* 0x000fc800080006ff */
[----:B-1----:R-:W-:-:S04]  /*4980*/  LOP3.LUT R0, R0, UR5, RZ, 0xc0, !PT ;  /* 0x0000000500007c12 */ /* 0x002fc8000f8ec0ff */
[----:B------:R-:W-:-:S13]  /*4990*/  ISETP.NE.AND P0, PT, R0, UR5, PT ;  /* 0x0000000500007c0c */ /* 0x000fda000bf05270 */
[----:B------:R-:W-:Y:S05]  /*49a0*/  @P0 BRA `(.L_x_95) ;  /* 0x0000000000580947 */ /* 0x000fea0003800000 */
[----:B------:R-:W1:Y:S02]  /*49b0*/  LDS R0, [UR8+0x18] ;  /* 0x00001808ff007984 */ /* 0x000e640008000800 */
[----:B-1----:R-:W-:-:S04]  /*49c0*/  LOP3.LUT R0, R0, UR4, RZ, 0xc0, !PT ;  /* 0x0000000400007c12 */ /* 0x002fc8000f8ec0ff */
[----:B------:R-:W-:-:S13]  /*49d0*/  ISETP.NE.AND P0, PT, R0, UR4, PT ;  /* 0x0000000400007c0c */ /* 0x000fda000bf05270 */
[----:B------:R-:W-:Y:S05]  /*49e0*/  @P0 BRA `(.L_x_96) ;  /* 0x00000000003c0947 */ /* 0x000fea0003800000 */
[----:B------:R-:W1:Y:S01]  /*49f0*/  S2R R2, SR_LANEID ;  /* 0x0000000000027919 */ /* 0x000e620000000000 */
[----:B------:R-:W-:Y:S01]  /*4a00*/  ULOP3.LUT UR5, URZ, UR5, URZ, 0x33, !UPT ;  /* 0x00000005ff057292 */ /* 0x000fe2000f8e33ff */
[----:B------:R-:W-:Y:S01]  /*4a10*/  LOP3.LUT R4, RZ, UR4, RZ, 0x33, !PT ;  /* 0x00000004ff047c12 */ /* 0x000fe2000f8e33ff */
[----:B------:R-:W-:Y:S02]  /*4a20*/  VOTEU.ANY UR4, UPT, PT ;  /* 0x0000000000047886 */ /* 0x000fe400038e0100 */
[----:B------:R-:W-:Y:S01]  /*4a30*/  UFLO.U32 UR4, UR4 ;  /* 0x00000004000472bd */ /* 0x000fe200080e0000 */
[----:B------:R-:W2:Y:S01]  /*4a40*/  REDUX UR6, R4 ;  /* 0x00000000040673c4 */ /* 0x000ea20000000000 */
[----:B------:R-:W-:-:S06]  /*4a50*/  IMAD.U32 R0, RZ, RZ, UR5 ;  /* 0x00000005ff007e24 */ /* 0x000fcc000f8e00ff */
[----:B------:R4:W-:Y:S01]  /*4a60*/  UTCATOMSWS.AND URZ, UR5 ;  /* 0x0000000500ff79e3 */ /* 0x0009e20008000000 */
[----:B------:R-:W3:Y:S01]  /*4a70*/  REDUX UR7, R0 ;  /* 0x00000000000773c4 */ /* 0x000ee20000000000 */
[----:B-1----:R-:W-:Y:S01]  /*4a80*/  ISETP.EQ.U32.AND P0, PT, R2, UR4, PT ;  /* 0x0000000402007c0c */ /* 0x002fe2000bf02070 */
[----:B--2---:R-:W-:Y:S01]  /*4a90*/  IMAD.U32 R2, RZ, RZ, UR6 ;  /* 0x00000006ff027e24 */ /* 0x004fe2000f8e00ff */
[----:B---3--:R-:W-:-:S11]  /*4aa0*/  MOV R3, UR7 ;  /* 0x0000000700037c02 */ /* 0x008fd60008000f00 */
[----:B------:R4:W-:Y:S04]  /*4ab0*/  @P0 ATOMS.AND RZ, [UR8+0x14], R3 ;  /* 0x00001403ffff098c */ /* 0x0009e8000a800008 */
[----:B------:R4:W-:Y:S01]  /*4ac0*/  @P0 ATOMS.AND RZ, [UR8+0x18], R2 ;  /* 0x00001802ffff098c */ /* 0x0009e2000a800008 */
[----:B------:R-:W-:Y:S05]  /*4ad0*/  BRA `(.L_x_97) ;  /* 0x0000000000147947 */ /* 0x000fea0003800000 */
.L_x_96:
[----:B------:R-:W-:Y:S02]  /*4ae0*/  MOV R2, 0x4b00 ;  /* 0x00004b0000027802 */ /* 0x000fe40000000f00 */
[----:B---3-5:R-:W-:Y:S05]  /*4af0*/  CALL.REL.NOINC `($__internal_0_$__cuda_sm10x_tcgen05_guardrail_trap_col_being_dealloced_not_returned_by_alloc) ;  /* 0x0000005800a07944 */ /* 0x028fea0003c00000 */
[----:B------:R-:W-:Y:S05]  /*4b00*/  BRA `(.L_x_97) ;  /* 0x0000000000087947 */ /* 0x000fea0003800000 */
.L_x_95:
[----:B------:R-:W-:Y:S02]  /*4b10*/  MOV R2, 0x4b30 ;  /* 0x00004b3000027802 */ /* 0x000fe40000000f00 */
[----:B---3-5:R-:W-:Y:S05]  /*4b20*/  CALL.REL.NOINC `($__internal_2_$__cuda_sm10x_tcgen05_guardrail_trap_unallocated_columns_being_dealloced) ;  /* 0x0000005800ac7944 */ /* 0x028fea0003c00000 */
.L_x_97:
[----:B------:R-:W-:Y:S01]  /*4b30*/  NOP ;  /* 0x0000000000007918 */ /* 0x000fe20000000000 */
[----:B----4-:R-:W-:Y:S05]  /*4b40*/  EXIT ;  /* 0x000000000000794d */ /* 0x010fea0003800000 */
.L_x_68:
[----:B------:R-:W-:-:S09]  /*4b50*/  UISETP.NE.OR UP0, UPT, UR21, 0x3, !UP4 ;  /* 0x000000031500788c */ /* 0x000fd2000e705670 */
[----:B------:R-:W-:Y:S05]  /*4b60*/  BRA.U UP0, `(.L_x_98) ;  /* 0x0000000d007c7547 */ /* 0x000fea000b800000 */
[----:B------:R-:W2:Y:S01]  /*4b70*/  LDCU UR32, c[0x0][0x370] ;  /* 0x00006e00ff2077ac */ /* 0x000ea20008000800 */
[----:B------:R-:W3:Y:S01]  /*4b80*/  LDC.64 R16, c[0x0][0x348] ;  /* 0x0000d200ff107b82 */ /* 0x000ee20000000a00 */
[----:B------:R-:W-:Y:S02]  /*4b90*/  HFMA2 R13, -RZ, RZ, 0, 0 ;  /* 0x00000000ff0d7431 */ /* 0x000fe400000001ff */
[----:B------:R-:W-:Y:S01]  /*4ba0*/  IMAD.MOV.U32 R15, RZ, RZ, 0x1 ;  /* 0x00000001ff0f7424 */ /* 0x000fe200078e00ff */
[----:B------:R-:W2:Y:S01]  /*4bb0*/  LDCU.128 UR28, c[0x0][0xb10] ;  /* 0x00016200ff1c77ac */ /* 0x000ea20008000c00 */
[----:B------:R-:W-:Y:S01]  /*4bc0*/  IMAD.MOV.U32 R14, RZ, RZ, RZ ;  /* 0x000000ffff0e7224 */ /* 0x000fe200078e00ff */
[----:B------:R-:W-:Y:S01]  /*4bd0*/  MOV R7, 0x2000 ;  /* 0x0000200000077802 */ /* 0x000fe20000000f00 */
[----:B------:R-:W4:Y:S01]  /*4be0*/  LDCU UR27, c[0x0][0x374] ;  /* 0x00006e80ff1b77ac */ /* 0x000f220008000800 */
[----:B------:R-:W1:Y:S01]  /*4bf0*/  LDC.64 R2, c[0x0][0x888] ;  /* 0x00022200ff027b82 */ /* 0x000e620000000a00 */
[----:B------:R-:W4:Y:S01]  /*4c00*/  LDCU UR15, c[0x0][0xb0c] ;  /* 0x00016180ff0f77ac */ /* 0x000f220008000800 */
[----:B------:R-:W3:Y:S06]  /*4c10*/  LDCU UR38, c[0x0][0xb20] ;  /* 0x00016400ff2677ac */ /* 0x000eec0008000800 */
[----:B------:R-:W1:Y:S01]  /*4c20*/  LDC.64 R4, c[0x0][0x890] ;  /* 0x00022400ff047b82 */ /* 0x000e620000000a00 */
[----:B------:R-:W3:Y:S01]  /*4c30*/  LDCU UR4, c[0x0][0xb30] ;  /* 0x00016600ff0477ac */ /* 0x000ee20008000800 */
[----:B------:R-:W-:Y:S01]  /*4c40*/  UMOV UR21, 0x400 ;  /* 0x0000040000157882 */ /* 0x000fe20000000000 */
[----:B--2---:R-:W-:-:S02]  /*4c50*/  UIMAD.WIDE.U32 UR6, UR32, UR28, URZ ;  /* 0x0000001c200672a5 */ /* 0x004fc4000f8e00ff */
[----:B----4-:R-:W-:Y:S02]  /*4c60*/  UIMAD.WIDE.U32 UR8, UR27, UR31, URZ ;  /* 0x0000001f1b0872a5 */ /* 0x010fe4000f8e00ff */
[----:B------:R-:W-:Y:S02]  /*4c70*/  ULEA UR21, UR48, UR21, 0x18 ;  /* 0x0000001530157291 */ /* 0x000fe4000f8ec0ff */
[----:B------:R-:W-:Y:S02]  /*4c80*/  UPLOP3.LUT UP3, UPT, UPT, UPT, UPT, 0x40, 0x4 ;  /* 0x000000000004789c */ /* 0x000fe40003f6e870 */
[----:B------:R-:W-:Y:S02]  /*4c90*/  UIADD3 UR33, UPT, UPT, UR21, 0x108, URZ ;  /* 0x0000010815217890 */ /* 0x000fe4000fffe0ff */
[----:B------:R-:W-:Y:S01]  /*4ca0*/  UIADD3 UR17, UPT, UPT, UR21, 0x100, URZ ;  /* 0x0000010015117890 */ /* 0x000fe2000fffe0ff */
[----:B------:R-:W-:Y:S01]  /*4cb0*/  UMOV UR6, UR7 ;  /* 0x0000000700067c82 */ /* 0x000fe20008000000 */
[----:B------:R-:W-:Y:S01]  /*4cc0*/  UMOV UR35, UR9 ;  /* 0x0000000900237c82 */ /* 0x000fe20008000000 */
[----:B------:R-:W-:-:S02]  /*4cd0*/  UISETP.GE.AND UP0, UPT, UR42, 0x1, UPT ;  /* 0x000000012a00788c */ /* 0x000fc4000bf06270 */
[----:B------:R-:W-:Y:S01]  /*4ce0*/  UISETP.NE.AND UP4, UPT, UR42, 0x1, UPT ;  /* 0x000000012a00788c */ /* 0x000fe2000bf85270 */
[----:B------:R-:W2:Y:S01]  /*4cf0*/  LDCU.64 UR22, c[0x0][0xb28] ;  /* 0x00016500ff1677ac */ /* 0x000ea20008000a00 */
[----:B------:R-:W-:Y:S02]  /*4d00*/  UISETP.NE.AND UP6, UPT, UR15, 0x1, UPT ;  /* 0x000000010f00788c */ /* 0x000fe4000bfc5270 */
[----:B------:R-:W-:Y:S02]  /*4d10*/  UISETP.NE.AND UP5, UPT, UR30, 0x1, UPT ;  /* 0x000000011e00788c */ /* 0x000fe4000bfa5270 */
[----:B------:R-:W-:Y:S02]  /*4d20*/  UPRMT UR33, UR48, 0x654, UR33 ;  /* 0x0000065430217896 */ /* 0x000fe40008000021 */
[----:B------:R-:W-:Y:S02]  /*4d30*/  USHF.R.U32.HI UR37, URZ, UR29, UR6 ;  /* 0x0000001dff257299 */ /* 0x000fe40008011606 */
[----:B------:R-:W-:-:S02]  /*4d40*/  UPRMT UR34, UR48, 0x654, UR17 ;  /* 0x0000065430227896 */ /* 0x000fc40008000011 */
[----:B---3--:R-:W-:Y:S02]  /*4d50*/  USHF.R.U32.HI UR35, URZ, UR38, UR35 ;  /* 0x00000026ff237299 */ /* 0x008fe40008011623 */
[----:B------:R-:W-:-:S11]  /*4d60*/  UISETP.NE.AND UP2, UPT, UR4, 0x1, UPT ;  /* 0x000000010400788c */ /* 0x000fd6000bf45270 */
.L_x_107:
[C---:B------:R-:W-:Y:S02]  /*4d70*/  LEA R12, R14.reuse, UR21, 0x3 ;  /* 0x000000150e0c7c11 */ /* 0x040fe4000f8e18ff */
[----:B------:R-:W-:Y:S02]  /*4d80*/  SHF.L.U32 R9, R13, 0x1f, RZ ;  /* 0x0000001f0d097819 */ /* 0x000fe400000006ff */
[----:B------:R-:W-:Y:S02]  /*4d90*/  LEA R10, R14, UR21, 0x4 ;  /* 0x000000150e0a7c11 */ /* 0x000fe4000f8e20ff */
[----:B---3--:R-:W3:Y:S02]  /*4da0*/  SYNCS.PHASECHK.TRANS64.TRYWAIT P0, [R12+URZ+0x130], R9 ;  /* 0x000130090c0075a7 */ /* 0x008ee400080011ff */
[----:B---3--:R-:W-:Y:S05]  /*4db0*/  @!P0 BRA `(.L_x_99) ;  /* 0x00000054002c8947 */ /* 0x008fea0003800000 */
.L_x_191:
[----:B---3--:R-:W3:Y:S01]  /*4dc0*/  LDS.128 R8, [R10+0x1c0] ;  /* 0x0001c0000a087984 */ /* 0x008ee20000000c00 */
[----:B------:R-:W-:Y:S01]  /*4dd0*/  UISETP.GE.AND UP0, UPT, UR42, 0x1, UPT ;  /* 0x000000012a00788c */ /* 0x000fe2000bf06270 */
[----:B------:R-:W-:Y:S01]  /*4de0*/  @!PT LDS RZ, [RZ] ;  /* 0x00000000fffff984 */ /* 0x000fe20000000800 */
[----:B------:R-:W-:Y:S01]  /*4df0*/  @!PT LDS RZ, [RZ] ;  /* 0x00000000fffff984 */ /* 0x000fe20000000800 */
[----:B------:R-:W-:Y:S01]  /*4e00*/  @!PT LDS RZ, [RZ] ;  /* 0x00000000fffff984 */ /* 0x000fe20000000800 */
[----:B------:R-:W-:Y:S01]  /*4e10*/  @!PT LDS RZ, [RZ] ;  /* 0x00000000fffff984 */ /* 0x000fe20000000800 */
[----:B------:R4:W-:Y:S06]  /*4e20*/  MEMBAR.ALL.CTA ;  /* 0x0000000000007992 */ /* 0x0009ec0000008000 */
[----:B----4-:R-:W4:Y:S01]  /*4e30*/  FENCE.VIEW.ASYNC.S ;  /* 0x00000000000073c6 */ /* 0x010f220000000000 */
[----:B---3--:R-:W-:Y:S11]  /*4e40*/  LOP3.LUT P0, RZ, R10, 0x1, RZ, 0xc0, !PT ;  /* 0x000000010aff7812 */ /* 0x008ff6000780c0ff */
[----:B------:R-:W-:Y:S02]  /*4e50*/  @!UPT UIADD3 URZ, UPT, UPT, URZ, URZ, URZ ;  /* 0x000000fffffff290 */ /* 0x000fe4000fffe0ff */
[----:B----4-:R-:W-:Y:S01]  /*4e60*/  VOTEU.ANY UP1, P0 ;  /* 0x0000000000ff7886 */ /* 0x010fe20000020100 */
[----:B------:R-:W-:Y:S11]  /*4e70*/  PLOP3.LUT P0, PT, PT, PT, UP1, 0x80, 0x8 ;  /* 0x000000000008781c */ /* 0x000ff60003f0f018 */
[----:B------:R-:W-:Y:S02]  /*4e80*/  @!UPT UIADD3 URZ, UPT, UPT, URZ, URZ, URZ ;  /* 0x000000fffffff290 */ /* 0x000fe4000fffe0ff */
[----:B------:R-:W-:Y:S02]  /*4e90*/  @P0 SHF.R.U32.HI R0, RZ, 0x10, R9 ;  /* 0x00000010ff000819 */ /* 0x000fe40000011609 */
[----:B------:R-:W-:Y:S02]  /*4ea0*/  @P0 MOV R6, R8 ;  /* 0x0000000800060202 */ /* 0x000fe40000000f00 */
[----:B------:R-:W-:Y:S01]  /*4eb0*/  @P0 R2UR UR4, R0 ;  /* 0x00000000000402ca */ /* 0x000fe200000e0000 */
[----:B------:R-:W-:Y:S01]  /*4ec0*/  VIADD R0, R12, 0x140 ;  /* 0x000001400c007836 */ /* 0x000fe20000000000 */
[----:B------:R-:W-:Y:S02]  /*4ed0*/  @P0 LOP3.LUT R8, R9, 0xffff, RZ, 0xc0, !PT ;  /* 0x0000ffff09080812 */ /* 0x000fe400078ec0ff */
[----:B------:R-:W-:Y:S02]  /*4ee0*/  @P0 R2UR UR6, R6 ;  /* 0x00000000060602ca */ /* 0x000fe400000e0000 */
[----:B------:R-:W-:Y:S02]  /*4ef0*/  PRMT R0, RZ, 0x654, R0 ;  /* 0x00000654ff007816 */ /* 0x000fe40000000000 */
[----:B------:R-:W-:Y:S02]  /*4f00*/  @P0 R2UR UR5, R8 ;  /* 0x00000000080502ca */ /* 0x000fe400000e0000 */
[----:B------:R3:W-:Y:S03]  /*4f10*/  SYNCS.ARRIVE.TRANS64.RED.A1T0 RZ, [R0+URZ], RZ ;  /* 0x000000ff00ff79a7 */ /* 0x0007e600081004ff */
[----:B------:R-:W-:Y:S04]  /*4f20*/  @UP1 UMOV UR26, UR4 ;  /* 0x00000004001a1c82 */ /* 0x000fe80008000000 */
[----:B------:R-:W-:Y:S04]  /*4f30*/  @UP1 UMOV UR14, UR6 ;  /* 0x00000006000e1c82 */ /* 0x000fe80008000000 */
[----:B------:R-:W-:Y:S01]  /*4f40*/  @UP1 UMOV UR13, UR5 ;  /* 0x00000005000d1c82 */ /* 0x000fe20008000000 */
[----:B------:R-:W-:Y:S05]  /*4f50*/  BRA.U !UP0, `(.L_x_100) ;  /* 0x0000000108a47547 */ /* 0x000fea000b800000 */
[----:B------:R-:W-:Y:S02]  /*4f60*/  UIMAD.WIDE.U32 UR8, UR13, UR31, URZ ;  /* 0x0000001f0d0872a5 */ /* 0x000fe4000f8e00ff */
[----:B------:R-:W-:Y:S02]  /*4f70*/  UIMAD.WIDE.U32 UR10, UR14, UR28, URZ ;  /* 0x0000001c0e0a72a5 */ /* 0x000fe4000f8e00ff */
[----:B------:R-:W-:Y:S02]  /*4f80*/  USEL UR4, UR27, UR35, !UP5 ;  /* 0x000000231b047287 */ /* 0x000fe4000e800000 */
[----:B------:R-:W-:Y:S02]  /*4f90*/  USEL UR7, UR32, UR37, !UP6 ;  /* 0x0000002520077287 */ /* 0x000fe4000f000000 */
[----:B--2---:R-:W-:Y:S02]  /*4fa0*/  UIMAD.WIDE.U32 UR18, UR4, UR22, URZ ;  /* 0x00000016041272a5 */ /* 0x004fe4000f8e00ff */
[----:B------:R-:W-:Y:S01]  /*4fb0*/  UIMAD.WIDE.U32 UR24, UR7, UR22, URZ ;  /* 0x00000016071872a5 */ /* 0x000fe2000f8e00ff */
[----:B------:R-:W-:Y:S02]  /*4fc0*/  UMOV UR5, UR9 ;  /* 0x0000000900057c82 */ /* 0x000fe40008000000 */
[----:B------:R-:W-:Y:S03]  /*4fd0*/  USHF.R.U32.HI UR6, URZ, UR38, UR5 ;  /* 0x00000026ff067299 */ /* 0x000fe60008011605 */
[----:B------:R-:W-:Y:S01]  /*4fe0*/  UMOV UR5, UR11 ;  /* 0x0000000b00057c82 */ /* 0x000fe20008000000 */
[----:B------:R-:W-:Y:S02]  /*4ff0*/  USEL UR6, UR13, UR6, !UP5 ;  /* 0x000000060d067287 */ /* 0x000fe4000e800000 */
[----:B------:R-:W-:Y:S02]  /*5000*/  USHF.R.U32.HI UR8, URZ, UR29, UR5 ;  /* 0x0000001dff087299 */ /* 0x000fe40008011605 */
[----:B------:R-:W-:Y:S01]  /*5010*/  UIMAD.WIDE.U32 UR10, UR6, UR22, URZ ;  /* 0x00000016060a72a5 */ /* 0x000fe2000f8e00ff */
[----:B------:R-:W-:Y:S02]  /*5020*/  UMOV UR5, UR19 ;  /* 0x0000001300057c82 */ /* 0x000fe40008000000 */
[----:B------:R-:W-:Y:S03]  /*5030*/  @UP4 USHF.R.U32.HI UR4, URZ, UR23, UR5 ;  /* 0x00000017ff044299 */ /* 0x000fe60008011605 */
[----:B------:R-:W-:Y:S01]  /*5040*/  UMOV UR5, UR25 ;  /* 0x0000001900057c82 */ /* 0x000fe20008000000 */
[----:B------:R-:W-:Y:S02]  /*5050*/  UIMAD UR4, UR42, UR4, URZ ;  /* 0x000000042a0472a4 */ /* 0x000fe4000f8e02ff */
[----:B------:R-:W-:Y:S02]  /*5060*/  @UP4 USHF.R.U32.HI UR7, URZ, UR23, UR5 ;  /* 0x00000017ff074299 */ /* 0x000fe40008011605 */
[----:B------:R-:W-:Y:S02]  /*5070*/  USEL UR5, UR14, UR8, !UP6 ;  /* 0x000000080e057287 */ /* 0x000fe4000f000000 */
[----:B------:R-:W-:Y:S02]  /*5080*/  UIMAD UR8, UR42, UR7, URZ ;  /* 0x000000072a0872a4 */ /* 0x000fe4000f8e02ff */
[----:B------:R-:W-:Y:S03]  /*5090*/  UISETP.GE.AND UP0, UPT, UR6, UR4, UPT ;  /* 0x000000040600728c */ /* 0x000fe6000bf06270 */
[----:B------:R-:W-:Y:S01]  /*50a0*/  UMOV UR4, UR11 ;  /* 0x0000000b00047c82 */ /* 0x000fe20008000000 */
[----:B------:R-:W-:Y:S02]  /*50b0*/  UISETP.GE.OR UP0, UPT, UR5, UR8, UP0 ;  /* 0x000000080500728c */ /* 0x000fe40008706670 */
[----:B------:R-:W-:Y:S02]  /*50c0*/  USHF.R.U32.HI UR4, URZ, UR23, UR4 ;  /* 0x00000017ff047299 */ /* 0x000fe40008011604 */
[----:B------:R-:W-:Y:S02]  /*50d0*/  UIMAD.WIDE.U32 UR8, UR5, UR22, URZ ;  /* 0x00000016050872a5 */ /* 0x000fe4000f8e00ff */
[----:B------:R-:W-:Y:S04]  /*50e0*/  USEL UR10, UR6, UR4, !UP4 ;  /* 0x00000004060a7287 */ /* 0x000fe8000e000000 */
[----:B------:R-:W-:Y:S01]  /*50f0*/  UIADD3 UR11, UPT, UPT, -UR10, URZ, URZ ;  /* 0x000000ff0a0b7290 */ /* 0x000fe2000fffe1ff */
[----:B------:R-:W-:Y:S02]  /*5100*/  @!UP0 UMOV UR4, UR9 ;  /* 0x0000000900048c82 */ /* 0x000fe40008000000 */
[----:B------:R-:W-:Y:S02]  /*5110*/  @!UP0 USHF.R.U32.HI UR4, URZ, UR23, UR4 ;  /* 0x00000017ff048299 */ /* 0x000fe40008011604 */
[----:B------:R-:W-:Y:S02]  /*5120*/  UIMAD UR8, UR42, UR11, UR6 ;  /* 0x0000000b2a0872a4 */ /* 0x000fe4000f8e0206 */
[----:B------:R-:W-:Y:S04]  /*5130*/  @!UP0 USEL UR4, UR5, UR4, !UP4 ;  /* 0x0000000405048287 */ /* 0x000fe8000e000000 */
[----:B------:R-:W-:Y:S02]  /*5140*/  @!UP0 UIMAD UR8, UR7, UR8, UR4 ;  /* 0x00000008070882a4 */ /* 0x000fe4000f8e0204 */
[----:B------:R-:W-:Y:S02]  /*5150*/  @!UP0 UIADD3 UR9, UPT, UPT, UR10, -UR4, URZ ;  /* 0x800000040a098290 */ /* 0x000fe4000fffe0ff */
[----:B------:R-:W-:Y:S02]  /*5160*/  UIADD3 UR4, UPT, UPT, -UR5, URZ, URZ ;  /* 0x000000ff05047290 */ /* 0x000fe4000fffe1ff */
[----:B------:R-:W-:Y:S02]  /*5170*/  UIADD3 UR7, UPT, UPT, -UR6, URZ, URZ ;  /* 0x000000ff06077290 */ /* 0x000fe4000fffe1ff */
[----:B------:R-:W-:Y:S02]  /*5180*/  @!UP0 UIMAD UR6, UR9, UR42, UR5 ;  /* 0x0000002a090682a4 */ /* 0x000fe4000f8e0205 */
[----:B------:R-:W-:Y:S02]  /*5190*/  UIMAD UR14, UR15, UR4, UR14 ;  /* 0x000000040f0e72a4 */ /* 0x000fe4000f8e020e */
[----:B------:R-:W-:Y:S01]  /*51a0*/  UIMAD UR13, UR30, UR7, UR13 ;  /* 0x000000071e0d72a4 */ /* 0x000fe2000f8e020d */
[----:B------:R-:W-:Y:S02]  /*51b0*/  @!UP0 UMOV UR5, UR8 ;  /* 0x0000000800058c82 */ /* 0x000fe40008000000 */
[----:B------:R-:W-:Y:S02]  /*51c0*/  UIMAD UR14, UR5, UR15, UR14 ;  /* 0x0000000f050e72a4 */ /* 0x000fe4000f8e020e */
[----:B------:R-:W-:Y:S11]  /*51d0*/  UIMAD UR13, UR6, UR30, UR13 ;  /* 0x0000001e060d72a4 */ /* 0x000ff6000f8e020d */
[----:B------:R-:W-:Y:S01]  /*51e0*/  @!UPT UIADD3 URZ, UPT, UPT, URZ, URZ, URZ ;  /* 0x000000fffffff290 */ /* 0x000fe2000fffe0ff */
.L_x_100:
[----:B------:R-:W4:Y:S01]  /*51f0*/  @!UP2 LDCU.128 UR8, c[0x0][0xb10] ;  /* 0x00016200ff08a7ac */ /* 0x000f220008000c00 */
[C---:B-1----:R-:W-:Y:S02]  /*5200*/  ISETP.NE.U32.AND P1, PT, R4.reuse, RZ, PT ;  /* 0x000000ff0400720c */ /* 0x042fe40003f25070 */
[----:B------:R-:W-:Y:S02]  /*5210*/  ISETP.NE.U32.AND P0, PT, R4, RZ, PT ;  /* 0x000000ff0400720c */ /* 0x000fe40003f05070 */
[C---:B------:R-:W-:Y:S02]  /*5220*/  ISETP.NE.AND.EX P1, PT, R5.reuse, RZ, PT, P1 ;  /* 0x000000ff0500720c */ /* 0x040fe40003f25310 */
[----:B------:R-:W-:Y:S01]  /*5230*/  ISETP.NE.AND.EX P0, PT, R5, RZ, PT, P0 ;  /* 0x000000ff0500720c */ /* 0x000fe20003f05300 */
[----:B------:R-:W1:Y:S01]  /*5240*/  @!UP2 LDCU UR5, c[0x0][0xb0c] ;  /* 0x00016180ff05a7ac */ /* 0x000e620008000800 */
[----:B------:R-:W-:Y:S01]  /*5250*/  SHF.L.U32 R9, R15, 0x1f, RZ ;  /* 0x0000001f0f097819 */ /* 0x000fe200000006ff */
[----:B------:R-:W-:Y:S02]  /*5260*/  USHF.L.U32 UR19, UR16, 0x7, URZ ;  /* 0x0000000710137899 */ /* 0x000fe400080006ff */
[----:B------:R-:W-:Y:S02]  /*5270*/  USHF.L.U32 UR18, UR20, 0x7, URZ ;  /* 0x0000000714127899 */ /* 0x000fe400080006ff */
[----:B----4-:R-:W-:Y:S07]  /*5280*/  UIMAD.WIDE.U32 UR6, UR14, UR8, URZ ;  /* 0x000000080e0672a5 */ /* 0x010fee000f8e00ff */
[----:B------:R-:W-:Y:S01]  /*5290*/  @!UP2 UMOV UR4, UR7 ;  /* 0x000000070004ac82 */ /* 0x000fe20008000000 */
[----:B-1----:R-:W-:Y:S02]  /*52a0*/  @!UP2 UISETP.NE.AND UP0, UPT, UR5, 0x1, UPT ;  /* 0x000000010500a88c */ /* 0x002fe4000bf05270 */
[----:B------:R-:W-:Y:S02]  /*52b0*/  @!UP2 USHF.R.U32.HI UR4, URZ, UR9, UR4 ;  /* 0x00000009ff04a299 */ /* 0x000fe40008011604 */
[----:B------:R-:W-:Y:S02]  /*52c0*/  UIMAD.WIDE.U32 UR6, UR13, UR11, URZ ;  /* 0x0000000b0d0672a5 */ /* 0x000fe4000f8e00ff */
[----:B------:R-:W-:Y:S02]  /*52d0*/  @!UP2 USEL UR8, UR14, UR4, !UP0 ;  /* 0x000000040e08a287 */ /* 0x000fe4000c000000 */
[----:B------:R-:W-:Y:S03]  /*52e0*/  @!UP2 UISETP.NE.AND UP0, UPT, UR10, 0x1, UPT ;  /* 0x000000010a00a88c */ /* 0x000fe6000bf05270 */
[----:B------:R-:W-:Y:S02]  /*52f0*/  @!UP2 UMOV UR6, UR7 ;  /* 0x000000070006ac82 */ /* 0x000fe40008000000 */
[----:B------:R-:W1:Y:S02]  /*5300*/  @!UP2 LDCU UR4, c[0x0][0xb20] ;  /* 0x00016400ff04a7ac */ /* 0x000e640008000800 */
[----:B-1----:R-:W-:Y:S04]  /*5310*/  @!UP2 USHF.R.U32.HI UR6, URZ, UR4, UR6 ;  /* 0x00000004ff06a299 */ /* 0x002fe80008011606 */
[----:B------:R-:W-:Y:S04]  /*5320*/  @!UP2 USEL UR6, UR13, UR6, !UP0 ;  /* 0x000000060d06a287 */ /* 0x000fe8000c000000 */
[----:B------:R-:W-:Y:S02]  /*5330*/  @!UP2 UIADD3 UR4, UPT, UPT, -UR8, UR6, URZ ;  /* 0x000000060804a290 */ /* 0x000fe4000fffe1ff */
[----:B------:R-:W-:Y:S02]  /*5340*/  @!UP2 UIADD3 UR6, UPT, UPT, UR8, -UR6, URZ ;  /* 0x800000060806a290 */ /* 0x000fe4000fffe0ff */
[----:B------:R-:W-:Y:S02]  /*5350*/  @!UP2 UIMAD UR14, UR4, UR5, UR14 ;  /* 0x00000005040ea2a4 */ /* 0x000fe4000f8e020e */
[----:B------:R-:W-:Y:S01]  /*5360*/  @!UP2 UIMAD UR13, UR6, UR10, UR13 ;  /* 0x0000000a060da2a4 */ /* 0x000fe2000f8e020d */
[----:B------:R-:W-:Y:S11]  /*5370*/  BRA.U UP3, `(.L_x_101) ;  /* 0x0000000103107547 */ /* 0x000ff6000b800000 */
[----:B---3--:R-:W-:Y:S04]  /*5380*/  MOV R0, UR43 ;  /* 0x0000002b00007c02 */ /* 0x008fe80008000f00 */
[----:B------:R-:W-:Y:S04]  /*5390*/  SHF.L.U32 R11, R0, 0x1f, RZ ;  /* 0x0000001f000b7819 */ /* 0x000fe800000006ff */
[----:B------:R-:W1:Y:S02]  /*53a0*/  SYNCS.PHASECHK.TRANS64.TRYWAIT P2, [UR21+0x128], R11 ;  /* 0x0001280bff0075a7 */ /* 0x000e640008041115 */
[----:B-1----:R-:W-:Y:S05]  /*53b0*/  @!P2 BRA `(.L_x_102) ;  /* 0x0000004c00c0a947 */ /* 0x002fea0003800000 */
.L_x_101:
[----:B------:R-:W-:Y:S05]  /*53c0*/  @!P1 BRA `(.L_x_103) ;  /* 0x0000000000309947 */ /* 0x000fea0003800000 */
[----:B------:R-:W-:Y:S01]  /*53d0*/  ISETP.NE.U32.AND P1, PT, R2, RZ, PT ;  /* 0x000000ff0200720c */ /* 0x000fe20003f25070 */
[----:B------:R-:W4:Y:S01]  /*53e0*/  LDCU.64 UR4, c[0x0][0x358] ;  /* 0x00006b00ff0477ac */ /* 0x000f220008000a00 */
[----:B------:R-:W-:Y:S02]  /*53f0*/  IMAD.MOV.U32 R162, RZ, RZ, 0x1 ;  /* 0x00000001ffa27424 */ /* 0x000fe400078e00ff */
[----:B------:R-:W-:Y:S11]  /*5400*/  ISETP.NE.AND.EX P1, PT, R3, RZ, PT, P1 ;  /* 0x000000ff0300720c */ /* 0x000ff60003f25310 */
[----:B------:R-:W-:Y:S02]  /*5410*/  @!UPT UIADD3 URZ, UPT, UPT, URZ, URZ, URZ ;  /* 0x000000fffffff290 */ /* 0x000fe4000fffe0ff */
[----:B-1----:R-:W1:Y:S01]  /*5420*/  @P1 LDC.64 R10, c[0x0][0x888] ;  /* 0x00022200ff0a1b82 */ /* 0x002e620000000a00 */
[----:B---3--:R-:W-:Y:S04]  /*5430*/  @P1 IMAD R0, R4, UR36, RZ ;  /* 0x0000002404001c24 */ /* 0x008fe8000f8e02ff */
[----:B-1----:R-:W-:Y:S04]  /*5440*/  @P1 IMAD.WIDE R10, R0, 0x4, R10 ;  /* 0x00000004000a1825 */ /* 0x002fe800078e020a */
[----:B------:R-:W-:Y:S01]  /*5450*/  HFMA2 R0, -RZ, RZ, 0, 5.9604644775390625e-08 ;  /* 0x00000001ff007431 */ /* 0x000fe200000001ff */
[----:B----45:R4:W5:Y:S04]  /*5460*/  @P1 LDG.E R73, desc[UR4][R10.64] ;  /* 0x000000040a491981 */ /* 0x030968000c1e1900 */
[----:B------:R-:W-:Y:S01]  /*5470*/  @!P1 PRMT R162, R0, 0x7610, R162 ;  /* 0x0000761000a29816 */ /* 0x000fe200000000a2 */
[----:B----4-:R-:W1:Y:S06]  /*5480*/  @!P1 LDC R73, c[0x0][0x880] ;  /* 0x00022000ff499b82 */ /* 0x010e6c0000000800 */
.L_x_103:
[----:B-1---5:R-:W-:Y:S01]  /*5490*/  @!P0 FSETP.EQ.AND P1, PT, R73, RZ, PT ;  /* 0x000000ff4900820b */ /* 0x022fe20003f22000 */
[----:B------:R-:W-:Y:S01]  /*54a0*/  @!UPT UIADD3 URZ, UPT, UPT, URZ, URZ, URZ ;  /* 0x000000fffffff290 */ /* 0x000fe2000fffe0ff */
[----:B------:R-:W-:Y:S11]  /*54b0*/  @!P0 BRA `(.L_x_104) ;  /* 0x0000000000188947 */ /* 0x000ff60003800000 */
[----:B------:R-:W-:Y:S02]  /*54c0*/  LOP3.LUT P0, RZ, R162, 0xff, RZ, 0xc0, !PT ;  /* 0x000000ffa2ff7812 */ /* 0x000fe4000780c0ff */
[----:B------:R-:W-:Y:S04]  /*54d0*/  ISETP.NE.U32.AND P1, PT, R2, RZ, PT ;  /* 0x000000ff0200720c */ /* 0x000fe80003f25070 */
[----:B------:R-:W-:Y:S04]  /*54e0*/  ISETP.NE.AND.EX P1, PT, R3, RZ, PT, P1 ;  /* 0x000000ff0300720c */ /* 0x000fe80003f25310 */
[----:B------:R-:W-:Y:S03]  /*54f0*/  PLOP3.LUT P1, PT, P1, PT, PT, 0x8, 0x80 ;  /* 0x000000000080781c */ /* 0x000fe60000f2e170 */
[----:B------:R-:W-:Y:S11]  /*5500*/  @P0 FSETP.EQ.AND P1, PT, R73, RZ, PT ;  /* 0x000000ff4900020b */ /* 0x000ff60003f22000 */
[----:B------:R-:W-:Y:S02]  /*5510*/  @!UPT UIADD3 URZ, UPT, UPT, URZ, URZ, URZ ;  /* 0x000000fffffff290 */ /* 0x000fe4000fffe0ff */
.L_x_104:
[----:B------:R-:W1:Y:S01]  /*5520*/  SYNCS.PHASECHK.TRANS64.TRYWAIT P2, [UR21+0x110], R9 ;  /* 0x00011009ff0075a7 */ /* 0x000e620008041115 */
[----:B------:R-:W-:Y:S04]  /*5530*/  ELECT P0, URZ, PT ;  /* 0x0000000000ff782f */ /* 0x000fe80003800000 */
[----:B------:R-:W-:Y:S11]  /*5540*/  PLOP3.LUT P1, PT, P1, P0, PT, 0xf2, 0x2f ;  /* 0x00000000002f781c */ /* 0x000ff60000f21e72 */
[----:B------:R-:W-:Y:S02]  /*5550*/  @!UPT UIADD3 URZ, UPT, UPT, URZ, URZ, URZ ;  /* 0x000000fffffff290 */ /* 0x000fe4000fffe0ff */
[----:B------:R-:W-:Y:S05]  /*5560*/  @!P1 IADD3 R8, P0, PT, R16, 0x580, RZ ;  /* 0x0000058010089810 */ /* 0x000fea0007f1e0ff */
[----:B------:R-:W-:Y:S01]  /*5570*/  @!P1 IMAD.X R6, RZ, RZ, R17, P0 ;  /* 0x000000ffff069224 */ /* 0x000fe200000e0611 */
[----:B-1----:R-:W-:Y:S07]  /*5580*/  @!P2 BRA `(.L_x_105) ;  /* 0x0000004c0064a947 */ /* 0x002fee0003800000 */
.L_x_194:
[----:B------:R-:W-:Y:S01]  /*5590*/  @!P1 R2UR UR5, R8 ;  /* 0x00000000080592ca */ /* 0x000fe200000e0000 */
[----:B------:R-:W-:Y:S01]  /*55a0*/  VOTEU.ALL UP0, P1 ;  /* 0x0000000000ff7886 */ /* 0x000fe20000800000 */
[----:B------:R-:W-:Y:S01]  /*55b0*/  @!P1 R2UR UR4, R6 ;  /* 0x00000000060492ca */ /* 0x000fe200000e0000 */
[----:B-1-3--:R-:W-:Y:S01]  /*55c0*/  @!P1 IMAD.MOV.U32 R0, RZ, RZ, 0x2000 ;  /* 0x00002000ff009424 */ /* 0x00afe200078e00ff */
[----:B------:R-:W-:Y:S01]  /*55d0*/  UMOV UR6, 0x0 ;  /* 0x0000000000067882 */ /* 0x000fe20000000000 */
[----:B------:R-:W-:Y:S01]  /*55e0*/  UMOV UR7, 0x10000000 ;  /* 0x1000000000077882 */ /* 0x000fe20000000000 */
[----:B------:R-:W-:Y:S01]  /*55f0*/  @!UP0 UIADD3 UR16, UPT, UPT, UR21, 0x200, URZ ;  /* 0x0000020015108890 */ /* 0x000fe2000fffe0ff */
[----:B------:R-:W-:Y:S01]  /*5600*/  VIADD R14, R14, 0x1 ;  /* 0x000000010e0e7836 */ /* 0x000fe20000000000 */
[----:B------:R-:W-:Y:S01]  /*5610*/  VOTEU.ALL UP0, P1 ;  /* 0x0000000000ff7886 */ /* 0x000fe20000800000 */
[----:B------:R-:W-:Y:S04]  /*5620*/  UMOV UR20, UR36 ;  /* 0x0000002400147c82 */ /* 0x000fe80008000000 */
[----:B------:R-:W-:Y:S02]  /*5630*/  IMAD.U32 R10, RZ, RZ, UR5 ;  /* 0x00000005ff0a7e24 */ /* 0x000fe4000f8e00ff */
[----:B------:R-:W-:Y:S03]  /*5640*/  IMAD.U32 R11, RZ, RZ, UR4 ;  /* 0x00000004ff0b7e24 */ /* 0x000fe6000f8e00ff */
[----:B------:R-:W-:Y:S02]  /*5650*/  @!P1 R2UR UR4, R10 ;  /* 0x000000000a0492ca */ /* 0x000fe400000e0000 */
[----:B------:R-:W-:Y:S11]  /*5660*/  @!P1 R2UR UR5, R11 ;  /* 0x000000000b0592ca */ /* 0x000ff600000e0000 */
[----:B------:R-:W-:Y:S02]  /*5670*/  @!UPT UIADD3 URZ, UPT, UPT, URZ, URZ, URZ ;  /* 0x000000fffffff290 */ /* 0x000fe4000fffe0ff */
[----:B------:R1:W-:Y:S01]  /*5680*/  @!UP0 UTMALDG.3D [UR16], [UR4], desc[UR6] ;  /* 0x00000610040085b4 */ /* 0x0003e20008011000 */
[----:B------:R1:W-:Y:S01]  /*5690*/  @!P1 SYNCS.ARRIVE.TRANS64.RED.A0TR RZ, [UR21+0x100], R0 ;  /* 0x00010000ffff99a7 */ /* 0x0003e20008300415 */
[----:B------:R-:W-:Y:S01]  /*56a0*/  SYNCS.ARRIVE.TRANS64.RED.A1T0 RZ, [UR34], RZ ;  /* 0x000000ffffff79a7 */ /* 0x000fe20008100422 */
[----:B------:R-:W3:Y:S02]  /*56b0*/  SYNCS.PHASECHK.TRANS64.TRYWAIT P0, [UR21+0x118], R9 ;  /* 0x00011809ff0075a7 */ /* 0x000ee40008001115 */
[----:B-1-3--:R-:W-:Y:S05]  /*56c0*/  @!P0 BRA `(.L_x_106) ;  /* 0x0000004c002c8947 */ /* 0x00afea0003800000 */
.L_x_196:
[----:B------:R-:W-:Y:S01]  /*56d0*/  @!P1 IADD3 R6, P0, PT, R16, 0x580, RZ ;  /* 0x0000058010069810 */ /* 0x000fe20007f1e0ff */
[----:B------:R-:W-:Y:S01]  /*56e0*/  VOTEU.ALL UP0, P1 ;  /* 0x0000000000ff7886 */ /* 0x000fe20000800000 */
[----:B------:R-:W-:Y:S01]  /*56f0*/  UMOV UR6, 0x0 ;  /* 0x0000000000067882 */ /* 0x000fe20000000000 */
[----:B------:R-:W-:Y:S01]  /*5700*/  UMOV UR7, 0x10000000 ;  /* 0x1000000000077882 */ /* 0x000fe20000000000 */
[----:B------:R-:W-:Y:S01]  /*5710*/  @!P1 R2UR UR5, R6 ;  /* 0x00000000060592ca */ /* 0x000fe200000e0000 */
[----:B-1----:R-:W-:Y:S01]  /*5720*/  @!P1 IMAD.X R0, RZ, RZ, R17, P0 ;  /* 0x000000ffff009224 */ /* 0x002fe200000e0611 */
[----:B------:R-:W-:Y:S01]  /*5730*/  @!UP0 UIADD3 UR10, UPT, UPT, UR18, 0x40, URZ ;  /* 0x00000040120a8890 */ /* 0x000fe2000fffe0ff */
[----:B------:R-:W-:Y:S01]  /*5740*/  ISETP.NE.AND P0, PT, R14, 0x2, PT ;  /* 0x000000020e00780c */ /* 0x000fe20003f05270 */
[----:B------:R-:W-:Y:S01]  /*5750*/  @!UP0 UIADD3 UR8, UPT, UPT, UR21, 0x2200, URZ ;  /* 0x0000220015088890 */ /* 0x000fe2000fffe0ff */
[----:B------:R-:W-:Y:S01]  /*5760*/  LOP3.LUT R15, R15, 0x1, RZ, 0x3c, !PT ;  /* 0x000000010f0f7812 */ /* 0x000fe200078e3cff */
[----:B------:R-:W-:Y:S01]  /*5770*/  @!UP0 UIADD3 UR9, UPT, UPT, UR21, 0x108, URZ ;  /* 0x0000010815098890 */ /* 0x000fe2000fffe0ff */
[----:B------:R-:W-:Y:S01]  /*5780*/  @!P1 R2UR UR4, R0 ;  /* 0x00000000000492ca */ /* 0x000fe200000e0000 */
[----:B------:R-:W-:Y:S01]  /*5790*/  VOTEU.ALL UP0, P1 ;  /* 0x0000000000ff7886 */ /* 0x000fe20000800000 */
[----:B------:R-:W-:Y:S01]  /*57a0*/  UMOV UR11, UR19 ;  /* 0x00000013000b7c82 */ /* 0x000fe20008000000 */
[----:B------:R-:W-:Y:S01]  /*57b0*/  UMOV UR12, UR36 ;  /* 0x00000024000c7c82 */ /* 0x000fe20008000000 */
[----:B------:R-:W-:Y:S01]  /*57c0*/  SEL R0, RZ, 0x1, P0 ;  /* 0x00000001ff007807 */ /* 0x000fe20000000000 */
[----:B------:R-:W-:Y:S01]  /*57d0*/  UIADD3 UR20, UPT, UPT, UR13, UR59, URZ ;  /* 0x0000003b0d147290 */ /* 0x000fe2000fffe0ff */
[----:B------:R-:W-:Y:S01]  /*57e0*/  IMAD.U32 R8, RZ, RZ, UR5 ;  /* 0x00000005ff087e24 */ /* 0x000fe2000f8e00ff */
[----:B------:R-:W-:Y:S01]  /*57f0*/  SEL R14, R14, RZ, P0 ;  /* 0x000000ff0e0e7207 */ /* 0x000fe20000000000 */
[----:B------:R-:W-:Y:S01]  /*5800*/  UIADD3 UR16, UPT, UPT, UR14, UR60, URZ ;  /* 0x0000003c0e107290 */ /* 0x000fe2000fffe0ff */
[----:B------:R-:W-:Y:S01]  /*5810*/  LOP3.LUT R13, R13, R0, RZ, 0x3c, !PT ;  /* 0x000000000d0d7212 */ /* 0x000fe200078e3cff */
[----:B------:R-:W-:Y:S01]  /*5820*/  UPLOP3.LUT UP3, UPT, UPT, UPT, UPT, 0x80, 0x8 ;  /* 0x000000000008789c */ /* 0x000fe20003f6f070 */
[----:B------:R-:W-:Y:S02]  /*5830*/  UMOV UR36, UR26 ;  /* 0x0000001a00247c82 */ /* 0x000fe40008000000 */
[----:B------:R-:W-:Y:S01]  /*5840*/  IMAD.U32 R9, RZ, RZ, UR4 ;  /* 0x00000004ff097e24 */ /* 0x000fe2000f8e00ff */
[----:B------:R-:W-:Y:S04]  /*5850*/  @!P1 R2UR UR4, R8 ;  /* 0x00000000080492ca */ /* 0x000fe800000e0000 */
[----:B------:R-:W-:Y:S11]  /*5860*/  @!P1 R2UR UR5, R9 ;  /* 0x00000000090592ca */ /* 0x000ff600000e0000 */
[----:B------:R-:W-:Y:S02]  /*5870*/  @!UPT UIADD3 URZ, UPT, UPT, URZ, URZ, URZ ;  /* 0x000000fffffff290 */ /* 0x000fe4000fffe0ff */
[----:B------:R3:W-:Y:S01]  /*5880*/  @!UP0 UTMALDG.3D [UR8], [UR4], desc[UR6] ;  /* 0x00000608040085b4 */ /* 0x0007e20008011000 */
[----:B------:R3:W-:Y:S01]  /*5890*/  @!P1 SYNCS.ARRIVE.TRANS64.RED.A0TR RZ, [UR21+0x108], R7 ;  /* 0x00010807ffff99a7 */ /* 0x0007e20008300415 */
[----:B------:R-:W-:Y:S01]  /*58a0*/  SYNCS.ARRIVE.TRANS64.RED.A1T0 RZ, [UR33], RZ ;  /* 0x000000ffffff79a7 */ /* 0x000fe20008100421 */
[----:B------:R-:W-:Y:S05]  /*58b0*/  BRA.U UP1, `(.L_x_107) ;  /* 0xfffffff5012c7547 */ /* 0x000fea000b83ffff */
[----:B------:R-:W-:-:S04]  /*58c0*/  SHF.L.U32 R3, R15, 0x1f, RZ ;  /* 0x0000001f0f037819 */ /* 0x000fc800000006ff */
[----:B------:R-:W1:Y:S02]  /*58d0*/  SYNCS.PHASECHK.TRANS64.TRYWAIT P0, [UR21+0x110], R3 ;  /* 0x00011003ff0075a7 */ /* 0x000e640008001115 */
[----:B-1----:R-:W-:Y:S05]  /*58e0*/  @!P0 BRA `(.L_x_108) ;  /* 0x0000004800bc8947 */ /* 0x002fea0003800000 */
.L_x_198:
[----:B-1----:R-:W-:-:S07]  /*58f0*/  MOV R0, UR21 ;  /* 0x0000001500007c02 */ /* 0x002fce0008000f00 */
.L_x_109:
[----:B-1----:R-:W-:-:S04]  /*5900*/  SHF.L.U32 R3, R15, 0x1f, RZ ;  /* 0x0000001f0f037819 */ /* 0x002fc800000006ff */
[----:B------:R1:W4:Y:S03]  /*5910*/  SYNCS.PHASECHK.TRANS64.TRYWAIT P0, [R0+URZ+0x118], R3 ;  /* 0x00011803000075a7 */ /* 0x00032600080011ff */
[----:B----4-:R-:W-:Y:S05]  /*5920*/  @!P0 NANOSLEEP.SYNCS 0x989680 ;  /* 0x009896800000895d */ /* 0x010fea0003900000 */
[----:B------:R-:W4:Y:S02]  /*5930*/  @!P0 SYNCS.PHASECHK.TRANS64 P0, [R0+URZ+0x118], R3 ;  /* 0x00011803000085a7 */ /* 0x000f2400080010ff */
[----:B--234-:R-:W-:Y:S05]  /*5940*/  @P0 EXIT ;  /* 0x000000000000094d */ /* 0x01cfea0003800000 */
[----:B------:R-:W-:Y:S05]  /*5950*/  BRA `(.L_x_109) ;  /* 0xfffffffc00e87947 */ /* 0x000fea000383ffff */
.L_x_98:
[----:B------:R-:W-:-:S06]  /*5960*/  UISETP.GE.AND UP0, UPT, UR21, 0x4, UPT ;  /* 0x000000041500788c */ /* 0x000fcc000bf06270 */
[----:B------:R-:W-:-:S13]  /*5970*/  PLOP3.LUT P0, PT, PT, PT, UP0, 0x80, 0x8 ;  /* 0x000000000008781c */ /* 0x000fda0003f0f008 */
[----:B-1----:R-:W-:Y:S05]  /*5980*/  @!P0 EXIT ;  /* 0x000000000000894d */ /* 0x002fea0003800000 */
[----:B------:R-:W-:Y:S01]  /*5990*/  BAR.SYNC.DEFER_BLOCKING 0x6, 0xa0 ;  /* 0x0182800000007b1d */ /* 0x000fe20000010000 */
[C---:B------:R-:W-:Y:S01]  /*59a0*/  IMAD.SHL.U32 R4, R177.reuse, 0x40, RZ ;  /* 0x00000040b1047824 */ /* 0x040fe200078e00ff */
[C---:B------:R-:W-:Y:S01]  /*59b0*/  LOP3.LUT R181, R177.reuse, 0x60, RZ, 0xc0, !PT ;  /* 0x00000060b1b57812 */ /* 0x040fe200078ec0ff */
[C---:B------:R-:W-:Y:S01]  /*59c0*/  IMAD.SHL.U32 R137, R177.reuse, 0x8, RZ ;  /* 0x00000008b1897824 */ /* 0x040fe200078e00ff */
[C---:B------:R-:W-:Y:S01]  /*59d0*/  LOP3.LUT R179, R177.reuse, 0x2, RZ, 0xc0, !PT ;  /* 0x00000002b1b37812 */ /* 0x040fe200078ec0ff */
[----:B------:R-:W-:Y:S01]  /*59e0*/  IMAD.U32 R69, R177, 0x10000, RZ ;  /* 0x00010000b1457824 */ /* 0x000fe200078e00ff */
[----:B------:R-:W-:Y:S02]  /*59f0*/  UMOV UR44, 0x400 ;  /* 0x00000400002c7882 */ /* 0x000fe40000000000 */
[----:B------:R-:W1:Y:S01]  /*5a00*/  LDC.64 R158, c[0x0][0x888] ;  /* 0x00022200ff9e7b82 */ /* 0x000e620000000a00 */
[----:B------:R-:W-:Y:S01]  /*5a10*/  ULEA UR44, UR48, UR44, 0x18 ;  /* 0x0000002c302c7291 */ /* 0x000fe2000f8ec0ff */
[----:B------:R-:W-:Y:S01]  /*5a20*/  LOP3.LUT R6, R4, 0x180, RZ, 0xc0, !PT ;  /* 0x0000018004067812 */ /* 0x000fe200078ec0ff */
[----:B------:R-:W-:Y:S01]  /*5a30*/  HFMA2 R165, -RZ, RZ, 0, 0 ;  /* 0x00000000ffa57431 */ /* 0x000fe200000001ff */
[----:B------:R-:W-:Y:S01]  /*5a40*/  LOP3.LUT R69, R69, 0x600000, RZ, 0xc0, !PT ;  /* 0x0060000045457812 */ /* 0x000fe200078ec0ff */
[----:B------:R-:W-:Y:S01]  /*5a50*/  UIADD3 UR4, UPT, UPT, UR44, 0x4200, URZ ;  /* 0x000042002c047890 */ /* 0x000fe2000fffe0ff */
[----:B------:R-:W-:Y:S01]  /*5a60*/  LOP3.LUT R137, R6, 0x30, R137, 0xf8, !PT ;  /* 0x0000003006897812 */ /* 0x000fe200078ef889 */
[----:B------:R-:W-:Y:S01]  /*5a70*/  IMAD.MOV.U32 R68, RZ, RZ, RZ ;  /* 0x000000ffff447224 */ /* 0x000fe200078e00ff */
[----:B------:R-:W2:Y:S01]  /*5a80*/  LDC.64 R160, c[0x0][0x890] ;  /* 0x00022400ffa07b82 */ /* 0x000ea20000000a00 */
[----:B------:R-:W-:-:S02]  /*5a90*/  LOP3.LUT R177, R177, 0x4, RZ, 0xc0, !PT ;  /* 0x00000004b1b17812 */ /* 0x000fc400078ec0ff */
[----:B------:R-:W-:Y:S02]  /*5aa0*/  CS2R R170, SRZ ;  /* 0x0000000000aa7805 */ /* 0x000fe4000001ff00 */
[----:B------:R-:W-:Y:S02]  /*5ab0*/  LOP3.LUT R137, R137, 0x1e40, R4, 0xf8, !PT ;  /* 0x00001e4089897812 */ /* 0x000fe400078ef804 */
[----:B------:R-:W-:Y:S02]  /*5ac0*/  CS2R R168, SRZ ;  /* 0x0000000000a87805 */ /* 0x000fe4000001ff00 */
[----:B------:R-:W-:Y:S01]  /*5ad0*/  IADD3 R176, PT, PT, -R177, 0x2, RZ ;  /* 0x00000002b1b07810 */ /* 0x000fe20007ffe1ff */
[----:B------:R-:W-:Y:S01]  /*5ae0*/  IMAD.MOV R167, RZ, RZ, -R179 ;  /* 0x000000ffffa77224 */ /* 0x000fe200078e0ab3 */
[----:B------:R-:W-:Y:S01]  /*5af0*/  MOV R180, UR4 ;  /* 0x0000000400b47c02 */ /* 0x000fe20008000f00 */
[----:B------:R-:W3:Y:S01]  /*5b00*/  LDC.64 R156, c[0x0][0x8b0] ;  /* 0x00022c00ff9c7b82 */ /* 0x000ee20000000a00 */
[----:B------:R-:W4:Y:S01]  /*5b10*/  LDS R0, [UR44+0x1e0] ;  /* 0x0001e02cff007984 */ /* 0x000f220008000800 */
[----:B------:R-:W-:Y:S01]  /*5b20*/  VIADD R178, R137, UR44 ;  /* 0x0000002c89b27c36 */ /* 0x000fe20008000000 */
[----:B------:R-:W1:Y:S01]  /*5b30*/  LDCU UR57, c[0x0][0x370] ;  /* 0x00006e00ff3977ac */ /* 0x000e620008000800 */
[----:B------:R-:W-:-:S02]  /*5b40*/  IMAD.MOV R166, RZ, RZ, -R177 ;  /* 0x000000ffffa67224 */ /* 0x000fc400078e0ab1 */
[----:B------:R-:W-:Y:S01]  /*5b50*/  VIADD R178, R178, 0x200 ;  /* 0x00000200b2b27836 */ /* 0x000fe20000000000 */
[----:B------:R-:W1:Y:S01]  /*5b60*/  LDCU.64 UR62, c[0x0][0x348] ;  /* 0x00006900ff3e77ac */ /* 0x000e620008000a00 */
[----:B------:R-:W1:Y:S01]  /*5b70*/  LDC.64 R138, c[0x0][0x8a8] ;  /* 0x00022a00ff8a7b82 */ /* 0x000e620000000a00 */
[----:B------:R-:W1:Y:S01]  /*5b80*/  LDCU UR43, c[0x0][0xb0c] ;  /* 0x00016180ff2b77ac */ /* 0x000e620008000800 */
[----:B------:R-:W1:Y:S01]  /*5b90*/  LDCU UR39, c[0x0][0xb30] ;  /* 0x00016600ff2777ac */ /* 0x000e620008000800 */
[----:B------:R-:W1:Y:S01]  /*5ba0*/  LDCU.64 UR46, c[0x0][0x888] ;  /* 0x00011100ff2e77ac */ /* 0x000e620008000a00 */
[----:B------:R-:W1:Y:S01]  /*5bb0*/  LDCU.64 UR40, c[0x0][0xb28] ;  /* 0x00016500ff2877ac */ /* 0x000e620008000a00 */
[----:B------:R-:W1:Y:S01]  /*5bc0*/  LDCU.128 UR52, c[0x0][0xb10] ;  /* 0x00016200ff3477ac */ /* 0x000e620008000c00 */
[----:B------:R-:W1:Y:S01]  /*5bd0*/  LDCU UR56, c[0x0][0x374] ;  /* 0x00006e80ff3877ac */ /* 0x000e620008000800 */
[----:B------:R-:W-:Y:S01]  /*5be0*/  UIADD3 UR61, UPT, UPT, UR44, 0x200, URZ ;  /* 0x000002002c3d7890 */ /* 0x000fe2000fffe0ff */
[----:B--2-4-:R-:W-:-:S11]  /*5bf0*/  IMAD.IADD R69, R0, 0x1, R69 ;  /* 0x0000000100457824 */ /* 0x014fd600078e0245 */
.L_x_136:
[C---:B------:R-:W-:Y:S02]  /*5c00*/  LEA R3, R165.reuse, UR44, 0x3 ;  /* 0x0000002ca5037c11 */ /* 0x040fe4000f8e18ff */
[----:B------:R-:W-:Y:S02]  /*5c10*/  SHF.L.U32 R0, R170, 0x1f, RZ ;  /* 0x0000001faa007819 */ /* 0x000fe400000006ff */
[----:B------:R-:W-:Y:S02]  /*5c20*/  LEA R5, R165, UR44, 0x4 ;  /* 0x0000002ca5057c11 */ /* 0x000fe4000f8e20ff */
[----:B------:R-:W2:Y:S02]  /*5c30*/  SYNCS.PHASECHK.TRANS64.TRYWAIT P0, [R3+URZ+0x130], R0 ;  /* 0x00013000030075a7 */ /* 0x000ea400080011ff */
[----:B-12---:R-:W-:Y:S05]  /*5c40*/  @!P0 BRA `(.L_x_110) ;  /* 0x0000004400fc8947 */ /* 0x006fea0003800000 */
.L_x_199:
[----:B------:R-:W4:Y:S01]  /*5c50*/  LDS.128 R4, [R5+0x1c0] ;  /* 0x0001c00005047984 */ /* 0x000f220000000c00 */
[----:B------:R-:W-:Y:S01]  /*5c60*/  UISETP.GE.AND UP0, UPT, UR42, 0x1, UPT ;  /* 0x000000012a00788c */ /* 0x000fe2000bf06270 */
[----:B------:R-:W-:Y:S01]  /*5c70*/  @!PT LDS RZ, [RZ] ;  /* 0x00000000fffff984 */ /* 0x000fe20000000800 */
[----:B------:R-:W-:Y:S01]  /*5c80*/  @!PT LDS RZ, [RZ] ;  /* 0x00000000fffff984 */ /* 0x000fe20000000800 */
[----:B------:R-:W-:Y:S01]  /*5c90*/  @!PT LDS RZ, [RZ] ;  /* 0x00000000fffff984 */ /* 0x000fe20000000800 */
[----:B------:R-:W-:Y:S01]  /*5ca0*/  @!PT LDS RZ, [RZ] ;  /* 0x00000000fffff984 */ /* 0x000fe20000000800 */
[----:B------:R1:W-:Y:S06]  /*5cb0*/  MEMBAR.ALL.CTA ;  /* 0x0000000000007992 */ /* 0x0003ec0000008000 */
[----:B-1----:R-:W1:Y:S01]  /*5cc0*/  FENCE.VIEW.ASYNC.S ;  /* 0x00000000000073c6 */ /* 0x002e620000000000 */
[----:B----4-:R-:W-:Y:S11]  /*5cd0*/  LOP3.LUT P0, RZ, R6, 0x1, RZ, 0xc0, !PT ;  /* 0x0000000106ff7812 */ /* 0x010ff6000780c0ff */
[----:B------:R-:W-:Y:S02]  /*5ce0*/  @!UPT UIADD3 URZ, UPT, UPT, URZ, URZ, URZ ;  /* 0x000000fffffff290 */ /* 0x000fe4000fffe0ff */
[----:B-1----:R-:W-:Y:S01]  /*5cf0*/  VOTEU.ANY UP1, P0 ;  /* 0x0000000000ff7886 */ /* 0x002fe20000020100 */
[----:B------:R-:W-:Y:S01]  /*5d00*/  PLOP3.LUT P0, PT, PT, PT, UP1, 0x80, 0x8 ;  /* 0x000000000008781c */ /* 0x000fe20003f0f018 */
[----:B------:R-:W-:Y:S11]  /*5d10*/  UP2UR UR45, UPR, URZ, 0x2 ;  /* 0x00000002ff2d7883 */ /* 0x000ff60008000000 */
[----:B------:R-:W-:Y:S01]  /*5d20*/  @!UPT UIADD3 URZ, UPT, UPT, URZ, URZ, URZ ;  /* 0x000000fffffff290 */ /* 0x000fe2000fffe0ff */
[----:B--2---:R-:W-:Y:S02]  /*5d30*/  @P0 SHF.R.U32.HI R0, RZ, 0x10, R5 ;  /* 0x00000010ff000819 */ /* 0x004fe40000011605 */
        /* <DEDUP_REMOVED lines=12> */
[----:B------:R-:W2:Y:S01]  /*5e00*/  LDCU UR12, c[0x0][0xb20] ;  /* 0x00016400ff0c77ac */ /* 0x000ea20008000800 */
[----:B------:R-:W-:Y:S02]  /*5e10*/  UIMAD.WIDE.U32 UR4, UR56, UR55, URZ ;  /* 0x00000037380472a5 */ /* 0x000fe4000f8e00ff */
[----:B------:R-:W-:Y:S02]  /*5e20*/  UIMAD.WIDE.U32 UR6, UR57, UR52, URZ ;  /* 0x00000034390672a5 */ /* 0x000fe4000f8e00ff */
[----:B------:R-:W-:Y:S02]  /*5e30*/  UISETP.NE.AND UP0, UPT, UR54, 0x1, UPT ;  /* 0x000000013600788c */ /* 0x000fe4000bf05270 */
[----:B------:R-:W-:Y:S02]  /*5e40*/  UIMAD.WIDE.U32 UR8, UR37, UR55, URZ ;  /* 0x00000037250872a5 */ /* 0x000fe4000f8e00ff */
[----:B------:R-:W-:Y:S02]  /*5e50*/  UIMAD.WIDE.U32 UR10, UR38, UR52, URZ ;  /* 0x00000034260a72a5 */ /* 0x000fe4000f8e00ff */
[----:B------:R-:W-:Y:S02]  /*5e60*/  UISETP.NE.AND UP1, UPT, UR43, 0x1, UPT ;  /* 0x000000012b00788c */ /* 0x000fe4000bf25270 */
[----:B------:R-:W-:Y:S01]  /*5e70*/  UISETP.NE.AND UP2, UPT, UR42, 0x1, UPT ;  /* 0x000000012a00788c */ /* 0x000fe2000bf45270 */
[----:B------:R-:W-:Y:S02]  /*5e80*/  UMOV UR4, UR5 ;  /* 0x0000000500047c82 */ /* 0x000fe40008000000 */
[----:B--2---:R-:W-:Y:S03]  /*5e90*/  USHF.R.U32.HI UR5, URZ, UR12, UR4 ;  /* 0x0000000cff057299 */ /* 0x004fe60008011604 */
[----:B------:R-:W-:Y:S02]  /*5ea0*/  UMOV UR4, UR7 ;  /* 0x0000000700047c82 */ /* 0x000fe40008000000 */
[----:B------:R-:W-:Y:S02]  /*5eb0*/  USHF.R.U32.HI UR7, URZ, UR53, UR4 ;  /* 0x00000035ff077299 */ /* 0x000fe40008011604 */
[----:B------:R-:W-:Y:S02]  /*5ec0*/  USEL UR4, UR56, UR5, !UP0 ;  /* 0x0000000538047287 */ /* 0x000fe4000c000000 */
[----:B------:R-:W-:Y:S01]  /*5ed0*/  USEL UR7, UR57, UR7, !UP1 ;  /* 0x0000000739077287 */ /* 0x000fe2000c800000 */
[----:B------:R-:W-:Y:S01]  /*5ee0*/  UMOV UR5, UR9 ;  /* 0x0000000900057c82 */ /* 0x000fe20008000000 */
[----:B------:R-:W-:Y:S02]  /*5ef0*/  UIMAD.WIDE.U32 UR8, UR4, UR40, URZ ;  /* 0x00000028040872a5 */ /* 0x000fe4000f8e00ff */
[----:B------:R-:W-:Y:S03]  /*5f00*/  USHF.R.U32.HI UR6, URZ, UR12, UR5 ;  /* 0x0000000cff067299 */ /* 0x000fe60008011605 */
[----:B------:R-:W-:Y:S01]  /*5f10*/  UMOV UR5, UR11 ;  /* 0x0000000b00057c82 */ /* 0x000fe20008000000 */
[----:B------:R-:W-:Y:S02]  /*5f20*/  UIMAD.WIDE.U32 UR10, UR7, UR40, URZ ;  /* 0x00000028070a72a5 */ /* 0x000fe4000f8e00ff */
[----:B------:R-:W-:Y:S02]  /*5f30*/  USHF.R.U32.HI UR12, URZ, UR53, UR5 ;  /* 0x00000035ff0c7299 */ /* 0x000fe40008011605 */
[----:B------:R-:W-:Y:S01]  /*5f40*/  USEL UR6, UR37, UR6, !UP0 ;  /* 0x0000000625067287 */ /* 0x000fe2000c000000 */
[----:B------:R-:W-:Y:S02]  /*5f50*/  UMOV UR5, UR9 ;  /* 0x0000000900057c82 */ /* 0x000fe40008000000 */
[----:B------:R-:W-:Y:S01]  /*5f60*/  UMOV UR10, UR11 ;  /* 0x0000000b000a7c82 */ /* 0x000fe20008000000 */
[----:B------:R-:W-:Y:S02]  /*5f70*/  @UP2 USHF.R.U32.HI UR4, URZ, UR41, UR5 ;  /* 0x00000029ff042299 */ /* 0x000fe40008011605 */
[----:B------:R-:W-:Y:S02]  /*5f80*/  @UP2 USHF.R.U32.HI UR7, URZ, UR41, UR10 ;  /* 0x00000029ff072299 */ /* 0x000fe4000801160a */
[----:B------:R-:W-:Y:S02]  /*5f90*/  UIMAD UR4, UR42, UR4, URZ ;  /* 0x000000042a0472a4 */ /* 0x000fe4000f8e02ff */
[----:B------:R-:W-:Y:S02]  /*5fa0*/  UIMAD.WIDE.U32 UR10, UR6, UR40, URZ ;  /* 0x00000028060a72a5 */ /* 0x000fe4000f8e00ff */
[----:B------:R-:W-:Y:S02]  /*5fb0*/  USEL UR5, UR38, UR12, !UP1 ;  /* 0x0000000c26057287 */ /* 0x000fe4000c800000 */
[----:B------:R-:W-:Y:S02]  /*5fc0*/  UIMAD UR8, UR42, UR7, URZ ;  /* 0x000000072a0872a4 */ /* 0x000fe4000f8e02ff */
[----:B------:R-:W-:Y:S03]  /*5fd0*/  UISETP.GE.AND UP0, UPT, UR6, UR4, UPT ;  /* 0x000000040600728c */ /* 0x000fe6000bf06270 */
[----:B------:R-:W-:Y:S01]  /*5fe0*/  UMOV UR4, UR11 ;  /* 0x0000000b00047c82 */ /* 0x000fe20008000000 */
[----:B------:R-:W-:Y:S02]  /*5ff0*/  UISETP.GE.OR UP0, UPT, UR5, UR8, UP0 ;  /* 0x000000080500728c */ /* 0x000fe40008706670 */
[----:B------:R-:W-:Y:S02]  /*6000*/  USHF.R.U32.HI UR4, URZ, UR41, UR4 ;  /* 0x00000029ff047299 */ /* 0x000fe40008011604 */
[----:B------:R-:W-:Y:S02]  /*6010*/  UIMAD.WIDE.U32 UR8, UR5, UR40, URZ ;  /* 0x00000028050872a5 */ /* 0x000fe4000f8e00ff */
[----:B------:R-:W-:Y:S02]  /*6020*/  USEL UR11, UR6, UR4, !UP2 ;  /* 0x00000004060b7287 */ /* 0x000fe4000d000000 */
[----:B------:R-:W-:Y:S02]  /*6030*/  UIADD3 UR8, UPT, UPT, -UR5, URZ, URZ ;  /* 0x000000ff05087290 */ /* 0x000fe4000fffe1ff */
[----:B------:R-:W-:Y:S01]  /*6040*/  UIADD3 UR10, UPT, UPT, -UR11, URZ, URZ ;  /* 0x000000ff0b0a7290 */ /* 0x000fe2000fffe1ff */
[----:B------:R-:W-:Y:S01]  /*6050*/  @!UP0 UMOV UR4, UR9 ;  /* 0x0000000900048c82 */ /* 0x000fe20008000000 */
[----:B------:R-:W-:Y:S02]  /*6060*/  UIADD3 UR9, UPT, UPT, -UR6, URZ, URZ ;  /* 0x000000ff06097290 */ /* 0x000fe4000fffe1ff */
[----:B------:R-:W-:Y:S02]  /*6070*/  @!UP0 USHF.R.U32.HI UR4, URZ, UR41, UR4 ;  /* 0x00000029ff048299 */ /* 0x000fe40008011604 */
[----:B------:R-:W-:Y:S02]  /*6080*/  UIMAD UR10, UR42, UR10, UR6 ;  /* 0x0000000a2a0a72a4 */ /* 0x000fe4000f8e0206 */
[----:B------:R-:W-:Y:S04]  /*6090*/  @!UP0 USEL UR4, UR5, UR4, !UP2 ;  /* 0x0000000405048287 */ /* 0x000fe8000d000000 */
[----:B------:R-:W-:Y:S02]  /*60a0*/  @!UP0 UIMAD UR10, UR7, UR10, UR4 ;  /* 0x0000000a070a82a4 */ /* 0x000fe4000f8e0204 */
[----:B------:R-:W-:Y:S02]  /*60b0*/  @!UP0 UIADD3 UR11, UPT, UPT, UR11, -UR4, URZ ;  /* 0x800000040b0b8290 */ /* 0x000fe4000fffe0ff */
[----:B------:R-:W-:Y:S02]  /*60c0*/  UIMAD UR7, UR43, UR8, UR38 ;  /* 0x000000082b0772a4 */ /* 0x000fe4000f8e0226 */
[----:B------:R-:W-:Y:S02]  /*60d0*/  @!UP0 UIMAD UR6, UR11, UR42, UR5 ;  /* 0x0000002a0b0682a4 */ /* 0x000fe4000f8e0205 */
[----:B------:R-:W-:Y:S01]  /*60e0*/  UIMAD UR4, UR54, UR9, UR37 ;  /* 0x00000009360472a4 */ /* 0x000fe2000f8e0225 */
[----:B------:R-:W-:Y:S02]  /*60f0*/  @!UP0 UMOV UR5, UR10 ;  /* 0x0000000a00058c82 */ /* 0x000fe40008000000 */
[----:B------:R-:W-:Y:S02]  /*6100*/  UIMAD UR38, UR5, UR43, UR7 ;  /* 0x0000002b052672a4 */ /* 0x000fe4000f8e0207 */
[----:B------:R-:W-:Y:S11]  /*6110*/  UIMAD UR37, UR6, UR54, UR4 ;  /* 0x00000036062572a4 */ /* 0x000ff6000f8e0204 */
[----:B------:R-:W-:Y:S01]  /*6120*/  @!UPT UIADD3 URZ, UPT, UPT, URZ, URZ, URZ ;  /* 0x000000fffffff290 */ /* 0x000fe2000fffe0ff */
.L_x_111:
[----:B------:R-:W-:Y:S01]  /*6130*/  UISETP.NE.AND UP0, UPT, UR39, 0x1, UPT ;  /* 0x000000012700788c */ /* 0x000fe2000bf05270 */
[----:B------:R-:W-:Y:S01]  /*6140*/  IADD3 R165, PT, PT, R165, 0x1, RZ ;  /* 0x00000001a5a57810 */ /* 0x000fe20007ffe0ff */
[----:B------:R-:W-:Y:S02]  /*6150*/  USHF.L.U32 UR50, UR16, 0x7, URZ ;  /* 0x0000000710327899 */ /* 0x000fe400080006ff */
[----:B------:R-:W-:Y:S07]  /*6160*/  USHF.L.U32 UR49, UR20, 0x7, URZ ;  /* 0x0000000714317899 */ /* 0x000fee00080006ff */
[----:B------:R-:W2:Y:S01]  /*6170*/  @!UP0 LDCU.128 UR12, c[0x0][0xb10] ;  /* 0x00016200ff0c87ac */ /* 0x000ea20008000c00 */
[----:B------:R-:W4:Y:S01]  /*6180*/  @!UP0 LDCU UR5, c[0x0][0xb0c] ;  /* 0x00016180ff0587ac */ /* 0x000f220008000800 */
[----:B------:R-:W3:Y:S01]  /*6190*/  @!UP0 LDCU UR10, c[0x0][0xb20] ;  /* 0x00016400ff0a87ac */ /* 0x000ee20008000800 */
[----:B--2---:R-:W-:Y:S02]  /*61a0*/  UIMAD.WIDE.U32 UR8, UR38, UR12, URZ ;  /* 0x0000000c260872a5 */ /* 0x004fe4000f8e00ff */
[----:B------:R-:W-:Y:S02]  /*61b0*/  UIMAD.WIDE.U32 UR6, UR37, UR15, URZ ;  /* 0x0000000f250672a5 */ /* 0x000fe4000f8e00ff */
[----:B------:R-:W-:Y:S03]  /*61c0*/  @!UP0 UISETP.NE.AND UP1, UPT, UR14, 0x1, UPT ;  /* 0x000000010e00888c */ /* 0x000fe6000bf25270 */
[----:B------:R-:W-:Y:S01]  /*61d0*/  @!UP0 UMOV UR4, UR9 ;  /* 0x0000000900048c82 */ /* 0x000fe20008000000 */
[----:B----4-:R-:W-:Y:S02]  /*61e0*/  @!UP0 UISETP.NE.AND UP2, UPT, UR5, 0x1, UPT ;  /* 0x000000010500888c */ /* 0x010fe4000bf45270 */
[----:B------:R-:W-:Y:S01]  /*61f0*/  @!UP0 USHF.R.U32.HI UR4, URZ, UR13, UR4 ;  /* 0x0000000dff048299 */ /* 0x000fe20008011604 */
[----:B------:R-:W-:Y:S02]  /*6200*/  @!UP0 UMOV UR6, UR7 ;  /* 0x0000000700068c82 */ /* 0x000fe40008000000 */
[----:B---3--:R-:W-:Y:S02]  /*6210*/  @!UP0 USHF.R.U32.HI UR6, URZ, UR10, UR6 ;  /* 0x0000000aff068299 */ /* 0x008fe40008011606 */
[----:B------:R-:W-:Y:S02]  /*6220*/  @!UP0 USEL UR7, UR38, UR4, !UP2 ;  /* 0x0000000426078287 */ /* 0x000fe4000d000000 */
[----:B------:R-:W-:Y:S04]  /*6230*/  @!UP0 USEL UR6, UR37, UR6, !UP1 ;  /* 0x0000000625068287 */ /* 0x000fe8000c800000 */
[----:B------:R-:W-:Y:S02]  /*6240*/  @!UP0 UIADD3 UR4, UPT, UPT, -UR7, UR6, URZ ;  /* 0x0000000607048290 */ /* 0x000fe4000fffe1ff */
[----:B------:R-:W-:Y:S02]  /*6250*/  @!UP0 UIADD3 UR6, UPT, UPT, UR7, -UR6, URZ ;  /* 0x8000000607068290 */ /* 0x000fe4000fffe0ff */
[----:B------:R-:W-:Y:S02]  /*6260*/  @!UP0 UIMAD UR38, UR4, UR5, UR38 ;  /* 0x00000005042682a4 */ /* 0x000fe4000f8e0226 */
[----:B------:R-:W-:Y:S02]  /*6270*/  @!UP0 UIMAD UR37, UR6, UR14, UR37 ;  /* 0x0000000e062582a4 */ /* 0x000fe4000f8e0225 */
[----:B------:R-:W-:Y:S09]  /*6280*/  ULOP3.LUT UP0, URZ, UR61, 0x1b0, URZ, 0xc0, !UPT ;  /* 0x000001b03dff7892 */ /* 0x000ff2000f80c0ff */
[----:B------:R-:W-:Y:S05]  /*6290*/  BRA.U !UP0, `(.L_x_112) ;  /* 0x0000000108407547 */ /* 0x000fea000b800000 */
[----:B------:R-:W2:Y:S01]  /*62a0*/  LDCU.64 UR8, c[0x4][0x80] ;  /* 0x01001000ff0877ac */ /* 0x000ea20008000a00 */
[----:B------:R-:W-:Y:S01]  /*62b0*/  MOV R3, 0x0 ;  /* 0x0000000000037802 */ /* 0x000fe20000000f00 */
[----:B------:R-:W-:Y:S02]  /*62c0*/  HFMA2 R12, -RZ, RZ, 0, 5.9604644775390625e-08 ;  /* 0x00000001ff0c7431 */ /* 0x000fe400000001ff */
[----:B------:R-:W-:Y:S02]  /*62d0*/  IMAD.MOV.U32 R8, RZ, RZ, 0x70 ;  /* 0x00000070ff087424 */ /* 0x000fe400078e00ff */
[----:B------:R-:W-:Y:S01]  /*62e0*/  IMAD.MOV.U32 R13, RZ, RZ, RZ ;  /* 0x000000ffff0d7224 */ /* 0x000fe200078e00ff */
[----:B------:R-:W3:Y:S01]  /*62f0*/  LDCU.64 UR6, c[0x4][0x88] ;  /* 0x01001100ff0677ac */ /* 0x000ee20008000a00 */
[----:B------:R-:W4:Y:S01]  /*6300*/  LDC.64 R2, c[0x4][R3] ;  /* 0x0100000003027b82 */ /* 0x000f220000000a00 */
[----:B------:R-:W1:Y:S01]  /*6310*/  LDCU.64 UR4, c[0x4][0x8] ;  /* 0x01000100ff0477ac */ /* 0x000e620008000a00 */
[----:B--2---:R-:W-:Y:S01]  /*6320*/  MOV R5, UR9 ;  /* 0x0000000900057c02 */ /* 0x004fe20008000f00 */
[----:B------:R-:W-:Y:S01]  /*6330*/  IMAD.U32 R4, RZ, RZ, UR8 ;  /* 0x00000008ff047e24 */ /* 0x000fe2000f8e00ff */
[----:B---3--:R-:W-:Y:S01]  /*6340*/  MOV R7, UR7 ;  /* 0x0000000700077c02 */ /* 0x008fe20008000f00 */
[----:B------:R-:W-:Y:S01]  /*6350*/  IMAD.U32 R6, RZ, RZ, UR6 ;  /* 0x00000006ff067e24 */ /* 0x000fe2000f8e00ff */
[----:B-1----:R-:W-:Y:S01]  /*6360*/  MOV R11, UR5 ;  /* 0x00000005000b7c02 */ /* 0x002fe20008000f00 */
[----:B------:R-:W-:Y:S02]  /*6370*/  IMAD.U32 R10, RZ, RZ, UR4 ;  /* 0x00000004ff0a7e24 */ /* 0x000fe4000f8e00ff */
[----:B------:R-:W-:Y:S07]  /*6380*/  LEPC R20, `(.L_x_112) ;  /* 0x000000001014794e */ /* 0x000fee0000000000 */
[----:B----45:R-:W-:Y:S05]  /*6390*/  CALL.ABS.NOINC R2 ;  /* 0x0000000002007343 */ /* 0x030fea0003c00000 */
.L_x_112:
[----:B------:R-:W-:Y:S01]  /*63a0*/  LOP3.LUT P0, RZ, R180, 0x1b0, RZ, 0xc0, !PT ;  /* 0x000001b0b4ff7812 */ /* 0x000fe2000780c0ff */
[----:B------:R-:W-:Y:S11]  /*63b0*/  BSSY.RECONVERGENT B6, `(.L_x_113) ;  /* 0x0000013000067945 */ /* 0x000ff60003800200 */
[----:B------:R-:W-:Y:S01]  /*63c0*/  @!UPT UIADD3 URZ, UPT, UPT, URZ, URZ, URZ ;  /* 0x000000fffffff290 */ /* 0x000fe2000fffe0ff */
[----:B------:R-:W-:Y:S05]  /*63d0*/  @!P0 BRA `(.L_x_114) ;  /* 0x0000000000408947 */ /* 0x000fea0003800000 */
        /* <DEDUP_REMOVED lines=16> */
.L_x_114:
[----:B------:R-:W-:Y:S05]  /*64e0*/  BSYNC.RECONVERGENT B6 ;  /* 0x0000000000067941 */ /* 0x000fea0003800200 */
.L_x_113:
[----:B------:R-:W-:Y:S02]  /*64f0*/  ISETP.NE.U32.AND P0, PT, RZ, UR46, PT ;  /* 0x0000002eff007c0c */ /* 0x000fe4000bf05070 */
[C---:B------:R-:W-:Y:S02]  /*6500*/  ISETP.NE.U32.AND P4, PT, R160.reuse, RZ, PT ;  /* 0x000000ffa000720c */ /* 0x040fe40003f85070 */
[----:B------:R-:W-:Y:S02]  /*6510*/  ISETP.NE.U32.AND P1, PT, R160, RZ, PT ;  /* 0x000000ffa000720c */ /* 0x000fe40003f25070 */
[----:B------:R-:W-:Y:S02]  /*6520*/  ISETP.NE.AND.EX P0, PT, RZ, UR47, PT, P0 ;  /* 0x0000002fff007c0c */ /* 0x000fe4000bf05300 */
[C---:B------:R-:W-:Y:S02]  /*6530*/  ISETP.NE.AND.EX P4, PT, R161.reuse, RZ, PT, P4 ;  /* 0x000000ffa100720c */ /* 0x040fe40003f85340 */
[----:B------:R-:W-:Y:S02]  /*6540*/  ISETP.NE.AND.EX P1, PT, R161, RZ, P0, P1 ;  /* 0x000000ffa100720c */ /* 0x000fe40000725310 */
[----:B------:R-:W-:Y:S02]  /*6550*/  ISETP.NE.U32.AND P5, PT, R156, RZ, PT ;  /* 0x000000ff9c00720c */ /* 0x000fe40003fa5070 */
[----:B------:R-:W-:Y:S02]  /*6560*/  ISETP.NE.U32.AND P2, PT, RZ, UR46, PT ;  /* 0x0000002eff007c0c */ /* 0x000fe4000bf45070 */
[----:B------:R-:W-:Y:S02]  /*6570*/  PLOP3.LUT P0, PT, PT, PT, PT, 0x8, 0x80 ;  /* 0x000000000080781c */ /* 0x000fe40003f0e170 */
[----:B------:R-:W-:Y:S02]  /*6580*/  ISETP.NE.AND.EX P5, PT, R157, RZ, PT, P5 ;  /* 0x000000ff9d00720c */ /* 0x000fe40003fa5350 */
[----:B------:R-:W-:Y:S03]  /*6590*/  ISETP.NE.AND.EX P2, PT, RZ, UR47, PT, P2 ;  /* 0x0000002fff007c0c */ /* 0x000fe6000bf45320 */
[----:B------:R-:W-:Y:S01]  /*65a0*/  @!P1 PLOP3.LUT P0, PT, P4, PT, PT, 0x80, 0x8 ;  /* 0x000000000008981c */ /* 0x000fe2000270f070 */
[----:B------:R-:W-:Y:S01]  /*65b0*/  @!UPT UIADD3 URZ, UPT, UPT, URZ, URZ, URZ ;  /* 0x000000fffffff290 */ /* 0x000fe2000fffe0ff */
[----:B------:R-:W-:Y:S11]  /*65c0*/  @!P4 BRA `(.L_x_115) ;  /* 0x000000000030c947 */ /* 0x000ff60003800000 */
[----:B------:R-:W-:Y:S01]  /*65d0*/  ISETP.NE.U32.AND P3, PT, R158, RZ, PT ;  /* 0x000000ff9e00720c */ /* 0x000fe20003f65070 */
[----:B------:R-:W2:Y:S01]  /*65e0*/  LDCU.64 UR4, c[0x0][0x358] ;  /* 0x00006b00ff0477ac */ /* 0x000ea20008000a00 */
[----:B------:R-:W-:Y:S02]  /*65f0*/  IMAD.MOV.U32 R162, RZ, RZ, 0x1 ;  /* 0x00000001ffa27424 */ /* 0x000fe400078e00ff */
[----:B------:R-:W-:Y:S11]  /*6600*/  ISETP.NE.AND.EX P3, PT, R159, RZ, PT, P3 ;  /* 0x000000ff9f00720c */ /* 0x000ff60003f65330 */
[----:B------:R-:W-:Y:S02]  /*6610*/  @!UPT UIADD3 URZ, UPT, UPT, URZ, URZ, URZ ;  /* 0x000000fffffff290 */ /* 0x000fe4000fffe0ff */
[----:B------:R-:W3:Y:S01]  /*6620*/  @P3 LDC.64 R2, c[0x0][0x888] ;  /* 0x00022200ff023b82 */ /* 0x000ee20000000a00 */
[----:B-1----:R-:W-:Y:S04]  /*6630*/  @P3 IMAD R0, R160, UR36, RZ ;  /* 0x00000024a0003c24 */ /* 0x002fe8000f8e02ff */
[----:B---3--:R-:W-:Y:S04]  /*6640*/  @P3 IMAD.WIDE R2, R0, 0x4, R2 ;  /* 0x0000000400023825 */ /* 0x008fe800078e0202 */
[----:B------:R-:W-:Y:S01]  /*6650*/  HFMA2 R0, -RZ, RZ, 0, 5.9604644775390625e-08 ;  /* 0x00000001ff007431 */ /* 0x000fe200000001ff */
[----:B--2--5:R2:W5:Y:S04]  /*6660*/  @P3 LDG.E R73, desc[UR4][R2.64] ;  /* 0x0000000402493981 */ /* 0x024568000c1e1900 */
[----:B------:R-:W-:Y:S01]  /*6670*/  @!P3 PRMT R162, R0, 0x7610, R162 ;  /* 0x0000761000a2b816 */ /* 0x000fe200000000a2 */
[----:B--2---:R-:W3:Y:S06]  /*6680*/  @!P3 LDC R73, c[0x0][0x880] ;  /* 0x00022000ff49bb82 */ /* 0x004eec0000000800 */
.L_x_115:
[----:B------:R-:W-:Y:S05]  /*6690*/  @!P5 BRA `(.L_x_116) ;  /* 0x000000000024d947 */ /* 0x000fea0003800000 */
[----:B------:R-:W-:Y:S01]  /*66a0*/  ISETP.NE.U32.AND P3, PT, R138, RZ, PT ;  /* 0x000000ff8a00720c */ /* 0x000fe20003f65070 */
[----:B------:R-:W2:Y:S03]  /*66b0*/  LDCU.64 UR4, c[0x0][0x358] ;  /* 0x00006b00ff0477ac */ /* 0x000ea60008000a00 */
[----:B------:R-:W-:Y:S11]  /*66c0*/  ISETP.NE.AND.EX P3, PT, R139, RZ, PT, P3 ;  /* 0x000000ff8b00720c */ /* 0x000ff60003f65330 */
[----:B------:R-:W-:Y:S02]  /*66d0*/  @!UPT UIADD3 URZ, UPT, UPT, URZ, URZ, URZ ;  /* 0x000000fffffff290 */ /* 0x000fe4000fffe0ff */
[----:B------:R-:W4:Y:S01]  /*66e0*/  @P3 LDC.64 R2, c[0x0][0x8a8] ;  /* 0x00022a00ff023b82 */ /* 0x000f220000000a00 */
[----:B-1----:R-:W-:Y:S04]  /*66f0*/  @P3 IMAD R0, R156, UR36, RZ ;  /* 0x000000249c003c24 */ /* 0x002fe8000f8e02ff */
[----:B----4-:R-:W-:Y:S05]  /*6700*/  @P3 IMAD.WIDE R2, R0, 0x4, R2 ;  /* 0x0000000400023825 */ /* 0x010fea00078e0202 */
[----:B--2--5:R2:W5:Y:S02]  /*6710*/  @P3 LDG.E R70, desc[UR4][R2.64] ;  /* 0x0000000402463981 */ /* 0x024564000c1e1900 */
[----:B--2---:R-:W4:Y:S02]  /*6720*/  @!P3 LDC R70, c[0x0][0x8a0] ;  /* 0x00022800ff46bb82 */ /* 0x004f240000000800 */
.L_x_116:
[----:B---3-5:R-:W-:Y:S01]  /*6730*/  FSETP.NEU.AND P3, PT, R73, RZ, PT ;  /* 0x000000ff4900720b */ /* 0x028fe20003f6d000 */
[----:B------:R-:W-:Y:S01]  /*6740*/  BSSY B1, `(.L_x_117) ;  /* 0x0000046000017945 */ /* 0x000fe20003800000 */
[----:B------:R-:W-:Y:S01]  /*6750*/  SEL R7, RZ, 0xffffffff, P2 ;  /* 0xffffffffff077807 */ /* 0x000fe20001000000 */
[----:B------:R-:W-:Y:S01]  /*6760*/  IMAD.MOV.U32 R193, RZ, RZ, 0x1 ;  /* 0x00000001ffc17424 */ /* 0x000fe200078e00ff */
[----:B-1----:R-:W-:Y:S01]  /*6770*/  @!P1 SEL R0, RZ, 0xffffffff, P3 ;  /* 0xffffffffff009807 */ /* 0x002fe20001800000 */
[----:B------:R-:W-:Y:S01]  /*6780*/  IMAD R71, R68, 0x80, R69 ;  /* 0x0000008044477824 */ /* 0x000fe200078e0245 */
[----:B------:R-:W-:Y:S02]  /*6790*/  LOP3.LUT P2, RZ, R162, 0xff, RZ, 0xc0, !PT ;  /* 0x000000ffa2ff7812 */ /* 0x000fe4000784c0ff */
[----:B------:R-:W-:Y:S02]  /*67a0*/  CS2R R154, SRZ ;  /* 0x00000000009a7805 */ /* 0x000fe4000001ff00 */
[----:B------:R-:W-:Y:S02]  /*67b0*/  LEA R3, R169, UR44, 0x3 ;  /* 0x0000002ca9037c11 */ /* 0x000fe4000f8e18ff */
[----:B------:R-:W-:Y:S02]  /*67c0*/  CS2R R152, SRZ ;  /* 0x0000000000987805 */ /* 0x000fe4000001ff00 */
[----:B------:R-:W-:Y:S02]  /*67d0*/  @P0 SEL R0, R7, R0, !P2 ;  /* 0x0000000007000207 */ /* 0x000fe40005000000 */
[----:B------:R-:W-:Y:S02]  /*67e0*/  CS2R R150, SRZ ;  /* 0x0000000000967805 */ /* 0x000fe4000001ff00 */
[----:B------:R-:W-:Y:S02]  /*67f0*/  LEA R164, R68, UR44, 0x3 ;  /* 0x0000002c44a47c11 */ /* 0x000fe4000f8e18ff */
[----:B------:R-:W-:Y:S02]  /*6800*/  CS2R R148, SRZ ;  /* 0x0000000000947805 */ /* 0x000fe4000001ff00 */
[----:B------:R-:W-:Y:S02]  /*6810*/  @!P1 LOP3.LUT R0, R0, 0x1, RZ, 0xc0, !PT ;  /* 0x0000000100009812 */ /* 0x000fe400078ec0ff */
[----:B------:R-:W-:Y:S02]  /*6820*/  CS2R R146, SRZ ;  /* 0x0000000000927805 */ /* 0x000fe4000001ff00 */
[----:B------:R-:W-:Y:S02]  /*6830*/  SHF.L.U32 R5, R171, 0x1f, RZ ;  /* 0x0000001fab057819 */ /* 0x000fe400000006ff */
[----:B------:R-:W-:Y:S02]  /*6840*/  CS2R R144, SRZ ;  /* 0x0000000000907805 */ /* 0x000fe4000001ff00 */
[----:B------:R-:W-:Y:S02]  /*6850*/  ISETP.NE.U32.OR P6, PT, R0, 0x1, P1 ;  /* 0x000000010000780c */ /* 0x000fe40000fc5470 */
[----:B------:R-:W-:Y:S02]  /*6860*/  CS2R R142, SRZ ;  /* 0x00000000008e7805 */ /* 0x000fe4000001ff00 */
[----:B------:R-:W-:Y:S02]  /*6870*/  SEL R0, RZ, 0xffffffff, P3 ;  /* 0xffffffffff007807 */ /* 0x000fe40001800000 */
[----:B------:R-:W-:Y:S02]  /*6880*/  CS2R R140, SRZ ;  /* 0x00000000008c7805 */ /* 0x000fe4000001ff00 */
[----:B------:R-:W-:Y:S02]  /*6890*/  P2R R172, PR, RZ, 0x40 ;  /* 0x00000040ffac7803 */ /* 0x000fe40000000000 */
[----:B------:R-:W-:Y:S04]  /*68a0*/  @P4 SEL R0, R7, R0, !P2 ;  /* 0x0000000007004207 */ /* 0x000fe80005000000 */
[----:B------:R-:W-:Y:S02]  /*68b0*/  LOP3.LUT R0, R0, 0x1, RZ, 0xc0, !PT ;  /* 0x0000000100007812 */ /* 0x000fe400078ec0ff */
[----:B------:R-:W-:Y:S02]  /*68c0*/  @P6 SHF.L.U32 R2, R168, 0x1f, RZ ;  /* 0x0000001fa8026819 */ /* 0x000fe400000006ff */
[----:B------:R-:W-:Y:S02]  /*68d0*/  ISETP.NE.U32.AND P5, PT, R0, 0x1, PT ;  /* 0x000000010000780c */ /* 0x000fe40003fa5070 */
[----:B------:R-:W1:Y:S02]  /*68e0*/  @P6 SYNCS.PHASECHK.TRANS64.TRYWAIT P1, [R3+URZ+0x100], R2 ;  /* 0x00010002030065a7 */ /* 0x000e6400080211ff */
[----:B------:R-:W-:Y:S01]  /*68f0*/  P2R R194, PR, RZ, 0x20 ;  /* 0x00000020ffc27803 */ /* 0x000fe20000000000 */
[----:B------:R2:W3:Y:S01]  /*6900*/  SYNCS.PHASECHK.TRANS64.TRYWAIT P0, [R164+URZ+0x150], R5 ;  /* 0x00015005a40075a7 */ /* 0x0004e200080011ff */
[----:B-1----:R-:W-:Y:S01]  /*6910*/  @P6 SEL R193, RZ, 0x1, !P1 ;  /* 0x00000001ffc16807 */ /* 0x002fe20004800000 */
[----:B--2---:R-:W-:Y:S06]  /*6920*/  @!P6 BRA `(.L_x_118) ;  /* 0x00000000009ce947 */ /* 0x004fec0003800000 */
[----:B------:R-:W-:Y:S01]  /*6930*/  @P5 IMAD R8, R169, 0x2000, R178 ;  /* 0x00002000a9085824 */ /* 0x000fe200078e02b2 */
[----:B------:R-:W1:Y:S01]  /*6940*/  S2R R0, SR_CgaCtaId ;  /* 0x0000000000007919 */ /* 0x000e620000008800 */
[----:B------:R-:W-:Y:S01]  /*6950*/  ISETP.NE.AND P1, PT, R193, RZ, PT ;  /* 0x000000ffc100720c */ /* 0x000fe20003f25270 */
[----:B------:R-:W-:Y:S01]  /*6960*/  BSSY B0, `(.L_x_119) ;  /* 0x0000010000007945 */ /* 0x000fe20003800000 */
[--C-:B------:R-:W-:Y:S01]  /*6970*/  @P5 IMAD R7, R179, -0x10, R8.reuse ;  /* 0xfffffff0b3075824 */ /* 0x100fe200078e0208 */
[----:B------:R-:W-:Y:S01]  /*6980*/  CS2R R142, SRZ ;  /* 0x00000000008e7805 */ /* 0x000fe2000001ff00 */
[----:B------:R-:W-:Y:S01]  /*6990*/  @P5 IMAD R6, R177, -0x10, R8 ;  /* 0xfffffff0b1065824 */ /* 0x000fe200078e0208 */
[----:B------:R-:W-:Y:S01]  /*69a0*/  CS2R R140, SRZ ;  /* 0x00000000008c7805 */ /* 0x000fe2000001ff00 */
[----:B------:R-:W-:Y:S01]  /*69b0*/  @P5 IMAD R4, R176, 0x10, R7 ;  /* 0x00000010b0045824 */ /* 0x000fe200078e0207 */
[----:B------:R-:W-:Y:S02]  /*69c0*/  CS2R R150, SRZ ;  /* 0x0000000000967805 */ /* 0x000fe4000001ff00 */
[----:B------:R-:W-:Y:S02]  /*69d0*/  CS2R R148, SRZ ;  /* 0x0000000000947805 */ /* 0x000fe4000001ff00 */
[----:B------:R-:W-:Y:S02]  /*69e0*/  CS2R R146, SRZ ;  /* 0x0000000000927805 */ /* 0x000fe4000001ff00 */
[----:B------:R-:W-:Y:S02]  /*69f0*/  CS2R R144, SRZ ;  /* 0x0000000000907805 */ /* 0x000fe4000001ff00 */
[----:B------:R-:W-:Y:S02]  /*6a00*/  CS2R R154, SRZ ;  /* 0x00000000009a7805 */ /* 0x000fe4000001ff00 */
[----:B------:R-:W-:Y:S01]  /*6a10*/  CS2R R152, SRZ ;  /* 0x0000000000987805 */ /* 0x000fe2000001ff00 */
[----:B------:R-:W-:Y:S06]  /*6a20*/  @P1 BRA `(.L_x_120) ;  /* 0x00000000000c1947 */ /* 0x000fec0003800000 */
[----:B------:R-:W-:Y:S04]  /*6a30*/  SHF.L.U32 R2, R168, 0x1f, RZ ;  /* 0x0000001fa8027819 */ /* 0x000fe800000006ff */
[----:B------:R-:W2:Y:S02]  /*6a40*/  SYNCS.PHASECHK.TRANS64.TRYWAIT P1, [R3+URZ+0x100], R2 ;  /* 0x00010002030075a7 */ /* 0x000ea400080211ff */
[----:B--2---:R-:W-:Y:S05]  /*6a50*/  @!P1 BRA `(.L_x_121) ;  /* 0x00000038008c9947 */ /* 0x004fea0003800000 */
.L_x_120:
[----:B------:R-:W-:Y:S05]  /*6a60*/  BSYNC B0 ;  /* 0x0000000000007941 */ /* 0x000fea0003800000 */
.L_x_119:
[----:B------:R-:W-:Y:S01]  /*6a70*/  ISETP.NE.AND P1, PT, R194, RZ, PT ;  /* 0x000000ffc200720c */ /* 0x000fe20003f25270 */
[----:B--2---:R-:W-:Y:S02]  /*6a80*/  VIADD R3, R3, 0x110 ;  /* 0x0000011003037836 */ /* 0x004fe40000000000 */
[----:B------:R-:W-:Y:S03]  /*6a90*/  VIADD R169, R169, 0x1 ;  /* 0x00000001a9a97836 */ /* 0x000fe60000000000 */
[----:B-1----:R-:W-:Y:S07]  /*6aa0*/  PRMT R0, R0, 0x654, R3 ;  /* 0x0000065400007816 */ /* 0x002fee0000000003 */
[----:B------:R1:W2:Y:S04]  /*6ab0*/  @P1 LDS.128 R140, [R8] ;  /* 0x00000000088c1984 */ /* 0x0002a80000000c00 */
[----:B------:R1:W1:Y:S04]  /*6ac0*/  @P1 LDS.128 R148, [R6+0x20] ;  /* 0x0000200006941984 */ /* 0x0002680000000c00 */
[----:B------:R1:W1:Y:S04]  /*6ad0*/  @P1 LDS.128 R144, [R7+0x10] ;  /* 0x0000100007901984 */ /* 0x0002680000000c00 */
[----:B------:R1:W1:Y:S01]  /*6ae0*/  @P1 LDS.128 R152, [R4+0x10] ;  /* 0x0000100004981984 */ /* 0x0002620000000c00 */
[C---:B------:R-:W-:Y:S01]  /*6af0*/  ISETP.NE.AND P1, PT, R169.reuse, 0x2, PT ;  /* 0x00000002a900780c */ /* 0x040fe20003f25270 */
[----:B------:R-:W-:Y:S01]  /*6b00*/  @!PT LDS RZ, [RZ] ;  /* 0x00000000fffff984 */ /* 0x000fe20000000800 */
[----:B------:R-:W-:Y:S01]  /*6b10*/  @!PT LDS RZ, [RZ] ;  /* 0x00000000fffff984 */ /* 0x000fe20000000800 */
[----:B------:R-:W-:Y:S01]  /*6b20*/  @!PT LDS RZ, [RZ] ;  /* 0x00000000fffff984 */ /* 0x000fe20000000800 */
[----:B------:R-:W-:Y:S01]  /*6b30*/  @!PT LDS RZ, [RZ] ;  /* 0x00000000fffff984 */ /* 0x000fe20000000800 */
[----:B------:R5:W-:Y:S06]  /*6b40*/  MEMBAR.ALL.CTA ;  /* 0x0000000000007992 */ /* 0x000bec0000008000 */
[----:B-----5:R-:W5:Y:S01]  /*6b50*/  FENCE.VIEW.ASYNC.S ;  /* 0x00000000000073c6 */ /* 0x020f620000000000 */
[----:B------:R-:W-:Y:S02]  /*6b60*/  SEL R3, RZ, 0x1, P1 ;  /* 0x00000001ff037807 */ /* 0x000fe40000800000 */
[----:B------:R-:W-:Y:S02]  /*6b70*/  SEL R169, R169, RZ, P1 ;  /* 0x000000ffa9a97207 */ /* 0x000fe40000800000 */
[----:B------:R-:W-:Y:S01]  /*6b80*/  LOP3.LUT R168, R168, R3, RZ, 0x3c, !PT ;  /* 0x00000003a8a87212 */ /* 0x000fe200078e3cff */
[----:B-----5:R1:W-:Y:S06]  /*6b90*/  SYNCS.ARRIVE.TRANS64.RED.A1T0 RZ, [R0+URZ], RZ ;  /* 0x000000ff00ff79a7 */ /* 0x0203ec00081004ff */
.L_x_118:
[----:B------:R-:W-:Y:S05]  /*6ba0*/  BSYNC B1 ;  /* 0x0000000000017941 */ /* 0x000fea0003800000 */
.L_x_117:
[----:B-1----:R-:W-:Y:S04]  /*6bb0*/  SHF.R.U32.HI R0, RZ, 0x15, R71 ;  /* 0x00000015ff007819 */ /* 0x002fe80000011647 */
[----:B------:R-:W-:Y:S01]  /*6bc0*/  LOP3.LUT P1, RZ, R0, 0x3, R163, 0x48, !PT ;  /* 0x0000000300ff7812 */ /* 0x000fe200078248a3 */
[----:B------:R-:W-:Y:S01]  /*6bd0*/  @!UPT UIADD3 URZ, UPT, UPT, URZ, URZ, URZ ;  /* 0x000000fffffff290 */ /* 0x000fe2000fffe0ff */
[----:B---3--:R-:W-:Y:S11]  /*6be0*/  @P0 BRA `(.L_x_122) ;  /* 0x0000000000080947 */ /* 0x008ff60003800000 */
[----:B------:R-:W1:Y:S02]  /*6bf0*/  SYNCS.PHASECHK.TRANS64.TRYWAIT P0, [R164+URZ+0x150], R5 ;  /* 0x00015005a40075a7 */ /* 0x000e6400080011ff */
[----:B-1----:R-:W-:Y:S05]  /*6c00*/  @!P0 BRA `(.L_x_123) ;  /* 0x0000003800348947 */ /* 0x002fea0003800000 */
.L_x_122:
[----:B------:R-:W-:Y:S04]  /*6c10*/  BSSY.RECONVERGENT B6, `(.L_x_124) ;  /* 0x0000012000067945 */ /* 0x000fe80003800200 */
[----:B------:R-:W-:Y:S05]  /*6c20*/  @!P1 BRA `(.L_x_125) ;  /* 0x0000000000409947 */ /* 0x000fea0003800000 */
[----:B------:R-:W1:Y:S01]  /*6c30*/  LDCU.64 UR8, c[0x4][0x70] ;  /* 0x01000e00ff0877ac */ /* 0x000e620008000a00 */
[----:B------:R-:W-:Y:S01]  /*6c40*/  MOV R3, 0x0 ;  /* 0x0000000000037802 */ /* 0x000fe20000000f00 */
[----:B------:R-:W-:Y:S02]  /*6c50*/  HFMA2 R12, -RZ, RZ, 0, 5.9604644775390625e-08 ;  /* 0x00000001ff0c7431 */ /* 0x000fe400000001ff */
[----:B------:R-:W-:Y:S02]  /*6c60*/  IMAD.MOV.U32 R8, RZ, RZ, 0x192 ;  /* 0x00000192ff087424 */ /* 0x000fe400078e00ff */
[----:B------:R-:W-:Y:S01]  /*6c70*/  IMAD.MOV.U32 R13, RZ, RZ, RZ ;  /* 0x000000ffff0d7224 */ /* 0x000fe200078e00ff */
[----:B------:R-:W3:Y:S01]  /*6c80*/  LDCU.64 UR6, c[0x4][0x78] ;  /* 0x01000f00ff0677ac */ /* 0x000ee20008000a00 */
[----:B------:R-:W2:Y:S01]  /*6c90*/  LDC.64 R2, c[0x4][R3] ;  /* 0x0100000003027b82 */ /* 0x000ea20000000a00 */
[----:B------:R-:W5:Y:S01]  /*6ca0*/  LDCU.64 UR4, c[0x4][0x10] ;  /* 0x01000200ff0477ac */ /* 0x000f620008000a00 */
[----:B-1----:R-:W-:Y:S01]  /*6cb0*/  MOV R5, UR9 ;  /* 0x0000000900057c02 */ /* 0x002fe20008000f00 */
[----:B------:R-:W-:Y:S01]  /*6cc0*/  IMAD.U32 R4, RZ, RZ, UR8 ;  /* 0x00000008ff047e24 */ /* 0x000fe2000f8e00ff */
[----:B---3--:R-:W-:Y:S01]  /*6cd0*/  MOV R7, UR7 ;  /* 0x0000000700077c02 */ /* 0x008fe20008000f00 */
[----:B------:R-:W-:Y:S01]  /*6ce0*/  IMAD.U32 R6, RZ, RZ, UR6 ;  /* 0x00000006ff067e24 */ /* 0x000fe2000f8e00ff */
[----:B-----5:R-:W-:Y:S01]  /*6cf0*/  MOV R11, UR5 ;  /* 0x00000005000b7c02 */ /* 0x020fe20008000f00 */
[----:B------:R-:W-:Y:S02]  /*6d00*/  IMAD.U32 R10, RZ, RZ, UR4 ;  /* 0x00000004ff0a7e24 */ /* 0x000fe4000f8e00ff */
[----:B------:R-:W-:Y:S07]  /*6d10*/  LEPC R20, `(.L_x_125) ;  /* 0x000000001014794e */ /* 0x000fee0000000000 */
[----:B--2-4-:R-:W-:Y:S05]  /*6d20*/  CALL.ABS.NOINC R2 ;  /* 0x0000000002007343 */ /* 0x014fea0003c00000 */
.L_x_125:
[----:B------:R-:W-:Y:S05]  /*6d30*/  BSYNC.RECONVERGENT B6 ;  /* 0x0000000000067941 */ /* 0x000fea0003800200 */
.L_x_124:
[-C--:B--2---:R-:W-:Y:S01]  /*6d40*/  F2FP.F16.E4M3.UNPACK_B R74, R140.reuse ;  /* 0x0000008cff4a723e */ /* 0x084fe200020006ff */
[----:B------:R-:W-:Y:S05]  /*6d50*/  WARPSYNC.ALL ;  /* 0x0000000000007948 */ /* 0x000fea0003800000 */
[----:B------:R-:W-:Y:S01]  /*6d60*/  R2UR UR4, R71 ;  /* 0x00000000470472ca */ /* 0x000fe200000e0000 */
[--C-:B------:R-:W-:Y:S01]  /*6d70*/  HADD2.F32 R72, -RZ, R74.reuse.H0_H0 ;  /* 0x2000004aff487230 */ /* 0x100fe20000004100 */
[----:B------:R-:W-:Y:S01]  /*6d80*/  F2FP.F16.E4M3.UNPACK_B R76, R140.H1 ;  /* 0x0000008cff4c723e */ /* 0x000fe200030006ff */
[----:B------:R-:W-:Y:S01]  /*6d90*/  HADD2.F32 R75, -RZ, R74.H1_H1 ;  /* 0x3000004aff4b7230 */ /* 0x000fe20000004100 */
[-C--:B------:R-:W-:Y:S01]  /*6da0*/  F2FP.F16.E4M3.UNPACK_B R78, R141.reuse ;  /* 0x0000008dff4e723e */ /* 0x080fe200020006ff */
[----:B------:R-:W-:Y:S01]  /*6db0*/  BSSY.RECONVERGENT B0, `(.L_x_126) ;  /* 0x000011d000007945 */ /* 0x000fe20003800200 */
[----:B------:R-:W-:Y:S01]  /*6dc0*/  F2FP.F16.E4M3.UNPACK_B R80, R141.H1 ;  /* 0x0000008dff50723e */ /* 0x000fe200030006ff */
[----:B------:R-:W-:Y:S01]  /*6dd0*/  HADD2.F32 R74, -RZ, R76.H0_H0 ;  /* 0x2000004cff4a7230 */ /* 0x000fe20000004100 */
[-C--:B------:R-:W-:Y:S01]  /*6de0*/  F2FP.F16.E4M3.UNPACK_B R82, R142.reuse ;  /* 0x0000008eff52723e */ /* 0x080fe200020006ff */
[--C-:B------:R-:W-:Y:S01]  /*6df0*/  HADD2.F32 R77, -RZ, R78.reuse.H0_H0 ;  /* 0x2000004eff4d7230 */ /* 0x100fe20000004100 */
[----:B------:R-:W-:Y:S01]  /*6e00*/  F2FP.F16.E4M3.UNPACK_B R84, R142.H1 ;  /* 0x0000008eff54723e */ /* 0x000fe200030006ff */
[----:B------:R-:W-:Y:S01]  /*6e10*/  HADD2.F32 R78, -RZ, R78.H1_H1 ;  /* 0x3000004eff4e7230 */ /* 0x000fe20000004100 */
[-C--:B------:R-:W-:Y:S01]  /*6e20*/  F2FP.F16.E4M3.UNPACK_B R86, R143.reuse ;  /* 0x0000008fff56723e */ /* 0x080fe200020006ff */
[----:B-1----:R-:W4:Y:S01]  /*6e30*/  LDTM.x64 R4, tmem[UR4] ;  /* 0x00000004000479ee */ /* 0x002f220008340000 */
[----:B------:R-:W-:Y:S01]  /*6e40*/  F2FP.F16.E4M3.UNPACK_B R88, R143.H1 ;  /* 0x0000008fff58723e */ /* 0x000fe200030006ff */
[----:B------:R-:W-:Y:S01]  /*6e50*/  HADD2.F32 R76, -RZ, R76.H1_H1 ;  /* 0x3000004cff4c7230 */ /* 0x000fe20000004100 */
[-C--:B------:R-:W-:Y:S01]  /*6e60*/  F2FP.F16.E4M3.UNPACK_B R90, R144.reuse ;  /* 0x00000090ff5a723e */ /* 0x080fe200020006ff */
[----:B------:R-:W-:Y:S01]  /*6e70*/  HADD2.F32 R79, -RZ, R80.H0_H0 ;  /* 0x20000050ff4f7230 */ /* 0x000fe20000004100 */
[----:B------:R-:W-:Y:S01]  /*6e80*/  F2FP.F16.E4M3.UNPACK_B R92, R144.H1 ;  /* 0x00000090ff5c723e */ /* 0x000fe200030006ff */
[--C-:B------:R-:W-:Y:S01]  /*6e90*/  HADD2.F32 R81, -RZ, R82.reuse.H0_H0 ;  /* 0x20000052ff517230 */ /* 0x100fe20000004100 */
[----:B------:R-:W-:Y:S01]  /*6ea0*/  ISETP.NE.AND P6, PT, R172, RZ, PT ;  /* 0x000000ffac00720c */ /* 0x000fe20003fc5270 */
[----:B------:R-:W-:Y:S01]  /*6eb0*/  HADD2.F32 R82, -RZ, R82.H1_H1 ;  /* 0x30000052ff527230 */ /* 0x000fe20000004100 */
[----:B------:R-:W-:Y:S01]  /*6ec0*/  SHF.L.U32 R195, R167, 0x4, RZ ;  /* 0x00000004a7c37819 */ /* 0x000fe200000006ff */
[--C-:B------:R-:W-:Y:S01]  /*6ed0*/  HADD2.F32 R85, -RZ, R86.reuse.H0_H0 ;  /* 0x20000056ff557230 */ /* 0x100fe20000004100 */
[----:B------:R-:W-:Y:S01]  /*6ee0*/  SHF.L.U32 R203, R166, 0x4, RZ ;  /* 0x00000004a6cb7819 */ /* 0x000fe200000006ff */
[----:B------:R-:W-:Y:S01]  /*6ef0*/  HADD2.F32 R86, -RZ, R86.H1_H1 ;  /* 0x30000056ff567230 */ /* 0x000fe20000004100 */
[C---:B------:R-:W-:Y:S01]  /*6f00*/  IADD3 R182, PT, PT, R178.reuse, R195, RZ ;  /* 0x000000c3b2b67210 */ /* 0x040fe20007ffe0ff */
[--C-:B------:R-:W-:Y:S01]  /*6f10*/  HADD2.F32 R89, -RZ, R90.reuse.H0_H0 ;  /* 0x2000005aff597230 */ /* 0x100fe20000004100 */
[----:B------:R-:W-:Y:S01]  /*6f20*/  IADD3 R192, PT, PT, R178, R203, RZ ;  /* 0x000000cbb2c07210 */ /* 0x000fe20007ffe0ff */
[----:B------:R-:W-:Y:S01]  /*6f30*/  HADD2.F32 R90, -RZ, R90.H1_H1 ;  /* 0x3000005aff5a7230 */ /* 0x000fe20000004100 */
[----:B------:R-:W-:Y:S01]  /*6f40*/  SHF.L.U32 R201, R176, 0x4, RZ ;  /* 0x00000004b0c97819 */ /* 0x000fe200000006ff */
[----:B------:R-:W-:Y:S01]  /*6f50*/  HADD2.F32 R80, -RZ, R80.H1_H1 ;  /* 0x30000050ff507230 */ /* 0x000fe20000004100 */
[----:B------:R-:W-:Y:S01]  /*6f60*/  F2FP.F16.E4M3.UNPACK_B R94, R145 ;  /* 0x00000091ff5e723e */ /* 0x000fe200020006ff */
[--C-:B------:R-:W-:Y:S01]  /*6f70*/  HADD2.F32 R83, -RZ, R84.reuse.H0_H0 ;  /* 0x20000054ff537230 */ /* 0x100fe20000004100 */
[----:B------:R-:W-:Y:S01]  /*6f80*/  IADD3 R183, PT, PT, R201, R182, RZ ;  /* 0x000000b6c9b77210 */ /* 0x000fe20007ffe0ff */
[----:B------:R-:W-:Y:S01]  /*6f90*/  HADD2.F32 R84, -RZ, R84.H1_H1 ;  /* 0x30000054ff547230 */ /* 0x000fe20000004100 */
[----:B------:R-:W-:Y:S01]  /*6fa0*/  F2FP.F16.E4M3.UNPACK_B R98, R146 ;  /* 0x00000092ff62723e */ /* 0x000fe200020006ff */
[C---:B----4-:R-:W-:Y:S01]  /*6fb0*/  FMUL R0, R70.reuse, R4 ;  /* 0x0000000446007220 */ /* 0x050fe20000400000 */
[C---:B------:R-:W-:Y:S01]  /*6fc0*/  FMUL R2, R70.reuse, R5 ;  /* 0x0000000546027220 */ /* 0x040fe20000400000 */
[C---:B------:R-:W-:Y:S01]  /*6fd0*/  FMUL R4, R70.reuse, R8 ;  /* 0x0000000846047220 */ /* 0x040fe20000400000 */
[C---:B------:R-:W-:Y:S01]  /*6fe0*/  FMUL R5, R70.reuse, R9 ;  /* 0x0000000946057220 */ /* 0x040fe20000400000 */
[C---:B------:R-:W-:Y:S01]  /*6ff0*/  FFMA R0, R73.reuse, R72, R0 ;  /* 0x0000004849007223 */ /* 0x040fe20000000000 */
[C---:B------:R-:W-:Y:S01]  /*7000*/  FFMA R2, R73.reuse, R75, R2 ;  /* 0x0000004b49027223 */ /* 0x040fe20000000002 */
[C---:B------:R-:W-:Y:S01]  /*7010*/  FMUL R8, R70.reuse, R12 ;  /* 0x0000000c46087220 */ /* 0x040fe20000400000 */
[C---:B------:R-:W-:Y:S01]  /*7020*/  FMUL R9, R70.reuse, R13 ;  /* 0x0000000d46097220 */ /* 0x040fe20000400000 */
[C---:B------:R-:W-:Y:S01]  /*7030*/  FMUL R12, R70.reuse, R16 ;  /* 0x00000010460c7220 */ /* 0x040fe20000400000 */
[C---:B------:R-:W-:Y:S01]  /*7040*/  FMUL R13, R70.reuse, R17 ;  /* 0x00000011460d7220 */ /* 0x040fe20000400000 */
[C---:B------:R-:W-:Y:S01]  /*7050*/  FMUL R16, R70.reuse, R20 ;  /* 0x0000001446107220 */ /* 0x040fe20000400000 */
[C---:B------:R-:W-:Y:S01]  /*7060*/  FMUL R17, R70.reuse, R21 ;  /* 0x0000001546117220 */ /* 0x040fe20000400000 */
[--C-:B------:R-:W-:Y:S02]  /*7070*/  HADD2.F32 R93, -RZ, R94.reuse.H0_H0 ;  /* 0x2000005eff5d7230 */ /* 0x100fe40000004100 */
[C---:B------:R-:W-:Y:S01]  /*7080*/  FMUL R20, R70.reuse, R24 ;  /* 0x0000001846147220 */ /* 0x040fe20000400000 */
[----:B------:R-:W-:Y:S02]  /*7090*/  HADD2.F32 R94, -RZ, R94.H1_H1 ;  /* 0x3000005eff5e7230 */ /* 0x000fe40000004100 */
[C---:B------:R-:W-:Y:S01]  /*70a0*/  FMUL R21, R70.reuse, R25 ;  /* 0x0000001946157220 */ /* 0x040fe20000400000 */
[--C-:B------:R-:W-:Y:S02]  /*70b0*/  HADD2.F32 R97, -RZ, R98.reuse.H0_H0 ;  /* 0x20000062ff617230 */ /* 0x100fe40000004100 */
[C---:B------:R-:W-:Y:S01]  /*70c0*/  FMUL R24, R70.reuse, R28 ;  /* 0x0000001c46187220 */ /* 0x040fe20000400000 */
[----:B------:R-:W-:Y:S02]  /*70d0*/  HADD2.F32 R98, -RZ, R98.H1_H1 ;  /* 0x30000062ff627230 */ /* 0x000fe40000004100 */
[C---:B------:R-:W-:Y:S01]  /*70e0*/  FMUL R25, R70.reuse, R29 ;  /* 0x0000001d46197220 */ /* 0x040fe20000400000 */
[C---:B------:R-:W-:Y:S01]  /*70f0*/  FMUL R28, R70.reuse, R32 ;  /* 0x00000020461c7220 */ /* 0x040fe20000400000 */
[C---:B------:R-:W-:Y:S01]  /*7100*/  FMUL R29, R70.reuse, R33 ;  /* 0x00000021461d7220 */ /* 0x040fe20000400000 */
[C---:B------:R-:W-:Y:S01]  /*7110*/  FMUL R32, R70.reuse, R36 ;  /* 0x0000002446207220 */ /* 0x040fe20000400000 */
[----:B------:R-:W-:Y:S01]  /*7120*/  F2FP.F16.E4M3.UNPACK_B R96, R145.H1 ;  /* 0x00000091ff60723e */ /* 0x000fe200030006ff */
[C---:B------:R-:W-:Y:S01]  /*7130*/  FMUL R33, R70.reuse, R37 ;  /* 0x0000002546217220 */ /* 0x040fe20000400000 */
[C---:B------:R-:W-:Y:S01]  /*7140*/  FMUL R36, R70.reuse, R40 ;  /* 0x0000002846247220 */ /* 0x040fe20000400000 */
[----:B------:R-:W-:Y:S01]  /*7150*/  F2FP.F16.E4M3.UNPACK_B R100, R146.H1 ;  /* 0x00000092ff64723e */ /* 0x000fe200030006ff */
[C---:B------:R-:W-:Y:S01]  /*7160*/  FMUL R37, R70.reuse, R41 ;  /* 0x0000002946257220 */ /* 0x040fe20000400000 */
[C---:B------:R-:W-:Y:S01]  /*7170*/  FMUL R40, R70.reuse, R44 ;  /* 0x0000002c46287220 */ /* 0x040fe20000400000 */
[----:B------:R-:W-:Y:S01]  /*7180*/  F2FP.F16.E4M3.UNPACK_B R102, R147 ;  /* 0x00000093ff66723e */ /* 0x000fe200020006ff */
[C---:B------:R-:W-:Y:S01]  /*7190*/  FMUL R41, R70.reuse, R45 ;  /* 0x0000002d46297220 */ /* 0x040fe20000400000 */
[C---:B------:R-:W-:Y:S01]  /*71a0*/  FMUL R44, R70.reuse, R48 ;  /* 0x00000030462c7220 */ /* 0x040fe20000400000 */
[----:B------:R-:W-:Y:S01]  /*71b0*/  F2FP.F16.E4M3.UNPACK_B R104, R147.H1 ;  /* 0x00000093ff68723e */ /* 0x000fe200030006ff */
[C---:B------:R-:W-:Y:S01]  /*71c0*/  FMUL R45, R70.reuse, R49 ;  /* 0x00000031462d7220 */ /* 0x040fe20000400000 */
[--C-:B------:R-:W-:Y:S02]  /*71d0*/  HADD2.F32 R101, -RZ, R102.reuse.H0_H0 ;  /* 0x20000066ff657230 */ /* 0x100fe40000004100 */
[C---:B------:R-:W-:Y:S01]  /*71e0*/  FMUL R48, R70.reuse, R52 ;  /* 0x0000003446307220 */ /* 0x040fe20000400000 */
[----:B------:R-:W-:Y:S01]  /*71f0*/  F2FP.F16.E4M3.UNPACK_B R106, R148 ;  /* 0x00000094ff6a723e */ /* 0x000fe200020006ff */
[----:B------:R-:W-:Y:S02]  /*7200*/  HADD2.F32 R102, -RZ, R102.H1_H1 ;  /* 0x30000066ff667230 */ /* 0x000fe40000004100 */
[C---:B------:R-:W-:Y:S01]  /*7210*/  FMUL R49, R70.reuse, R53 ;  /* 0x0000003546317220 */ /* 0x040fe20000400000 */
[C---:B------:R-:W-:Y:S01]  /*7220*/  FMUL R52, R70.reuse, R56 ;  /* 0x0000003846347220 */ /* 0x040fe20000400000 */
[----:B------:R-:W-:Y:S01]  /*7230*/  F2FP.F16.E4M3.UNPACK_B R108, R148.H1 ;  /* 0x00000094ff6c723e */ /* 0x000fe200030006ff */
[--C-:B------:R-:W-:Y:S02]  /*7240*/  HADD2.F32 R105, -RZ, R106.reuse.H0_H0 ;  /* 0x2000006aff697230 */ /* 0x100fe40000004100 */
[C---:B------:R-:W-:Y:S01]  /*7250*/  FMUL R53, R70.reuse, R57 ;  /* 0x0000003946357220 */ /* 0x040fe20000400000 */
[----:B------:R-:W-:Y:S02]  /*7260*/  HADD2.F32 R106, -RZ, R106.H1_H1 ;  /* 0x3000006aff6a7230 */ /* 0x000fe40000004100 */
        /* <DEDUP_REMOVED lines=11> */
[C---:B------:R-:W-:Y:S01]  /*7320*/  FFMA R3, R73.reuse, R74, R3 ;  /* 0x0000004a49037223 */ /* 0x040fe20000000003 */
[----:B------:R-:W-:Y:S01]  /*7330*/  F2FP.F16.E4M3.UNPACK_B R116, R150.H1 ;  /* 0x00000096ff74723e */ /* 0x000fe200030006ff */
[--C-:B------:R-:W-:Y:S02]  /*7340*/  HADD2.F32 R113, -RZ, R114.reuse.H0_H0 ;  /* 0x20000072ff717230 */ /* 0x100fe40000004100 */
[C---:B------:R-:W-:Y:S01]  /*7350*/  FFMA R7, R73.reuse, R76, R7 ;  /* 0x0000004c49077223 */ /* 0x040fe20000000007 */
[C---:B------:R-:W-:Y:S01]  /*7360*/  FFMA R4, R73.reuse, R77, R4 ;  /* 0x0000004d49047223 */ /* 0x040fe20000000004 */
[----:B------:R-:W-:Y:S01]  /*7370*/  F2FP.F16.E4M3.UNPACK_B R118, R151 ;  /* 0x00000097ff76723e */ /* 0x000fe200020006ff */
[----:B------:R-:W-:Y:S01]  /*7380*/  FFMA R5, R73, R78, R5 ;  /* 0x0000004e49057223 */ /* 0x000fe20000000005 */
[----:B------:R-:W-:Y:S01]  /*7390*/  HADD2.F32 R114, -RZ, R114.H1_H1 ;  /* 0x30000072ff727230 */ /* 0x000fe20000004100 */
[----:B------:R-:W-:Y:S01]  /*73a0*/  F2FP.SATFINITE.E4M3.F32.PACK_AB_MERGE_C R173, R7, R3, RZ ;  /* 0x0000000307ad723e */ /* 0x000fe200048070ff */
[C---:B------:R-:W-:Y:S01]  /*73b0*/  FMUL R6, R70.reuse, R10 ;  /* 0x0000000a46067220 */ /* 0x040fe20000400000 */
[--C-:B------:R-:W-:Y:S02]  /*73c0*/  HADD2.F32 R117, -RZ, R118.reuse.H0_H0 ;  /* 0x20000076ff757230 */ /* 0x100fe40000004100 */
[----:B------:R-:W-:Y:S01]  /*73d0*/  FMUL R11, R70, R11 ;  /* 0x0000000b460b7220 */ /* 0x000fe20000400000 */
[----:B------:R-:W-:Y:S01]  /*73e0*/  F2FP.SATFINITE.E4M3.F32.PACK_AB_MERGE_C R172, R2, R0, R173 ;  /* 0x0000000002ac723e */ /* 0x000fe200048070ad */
[C---:B------:R-:W-:Y:S01]  /*73f0*/  FFMA R6, R73.reuse, R79, R6 ;  /* 0x0000004f49067223 */ /* 0x040fe20000000006 */
[----:B------:R-:W-:Y:S02]  /*7400*/  HADD2.F32 R118, -RZ, R118.H1_H1 ;  /* 0x30000076ff767230 */ /* 0x000fe40000004100 */
[C---:B------:R-:W-:Y:S01]  /*7410*/  FFMA R11, R73.reuse, R80, R11 ;  /* 0x00000050490b7223 */ /* 0x040fe2000000000b */
[C---:B------:R-:W-:Y:S01]  /*7420*/  FFMA R8, R73.reuse, R81, R8 ;  /* 0x0000005149087223 */ /* 0x040fe20000000008 */
[----:B------:R-:W-:Y:S01]  /*7430*/  F2FP.F16.E4M3.UNPACK_B R120, R151.H1 ;  /* 0x00000097ff78723e */ /* 0x000fe200030006ff */
[----:B------:R-:W-:Y:S01]  /*7440*/  FFMA R9, R73, R82, R9 ;  /* 0x0000005249097223 */ /* 0x000fe20000000009 */
[C---:B------:R-:W-:Y:S01]  /*7450*/  FMUL R10, R70.reuse, R14 ;  /* 0x0000000e460a7220 */ /* 0x040fe20000400000 */
[----:B------:R-:W-:Y:S01]  /*7460*/  F2FP.F16.E4M3.UNPACK_B R122, R152 ;  /* 0x00000098ff7a723e */ /* 0x000fe200020006ff */
[C---:B------:R-:W-:Y:S01]  /*7470*/  FMUL R15, R70.reuse, R15 ;  /* 0x0000000f460f7220 */ /* 0x040fe20000400000 */
[----:B------:R-:W-:Y:S01]  /*7480*/  HADD2.F32 R87, -RZ, R88.H0_H0 ;  /* 0x20000058ff577230 */ /* 0x000fe20000004100 */
[----:B------:R-:W-:Y:S01]  /*7490*/  F2FP.SATFINITE.E4M3.F32.PACK_AB_MERGE_C R174, R11, R6, RZ ;  /* 0x000000060bae723e */ /* 0x000fe200048070ff */
[C---:B------:R-:W-:Y:S01]  /*74a0*/  FFMA R10, R73.reuse, R83, R10 ;  /* 0x00000053490a7223 */ /* 0x040fe2000000000a */
[C---:B------:R-:W-:Y:S01]  /*74b0*/  FFMA R15, R73.reuse, R84, R15 ;  /* 0x00000054490f7223 */ /* 0x040fe2000000000f */
[C---:B------:R-:W-:Y:S01]  /*74c0*/  FFMA R12, R73.reuse, R85, R12 ;  /* 0x00000055490c7223 */ /* 0x040fe2000000000c */
[----:B------:R-:W-:Y:S01]  /*74d0*/  F2FP.F16.E4M3.UNPACK_B R124, R152.H1 ;  /* 0x00000098ff7c723e */ /* 0x000fe200030006ff */
[----:B------:R-:W-:Y:S01]  /*74e0*/  FFMA R13, R73, R86, R13 ;  /* 0x00000056490d7223 */ /* 0x000fe2000000000d */
[----:B------:R-:W-:Y:S01]  /*74f0*/  F2FP.SATFINITE.E4M3.F32.PACK_AB_MERGE_C R173, R5, R4, R174 ;  /* 0x0000000405ad723e */ /* 0x000fe200048070ae */
[--C-:B------:R-:W-:Y:S01]  /*7500*/  HADD2.F32 R121, -RZ, R122.reuse.H0_H0 ;  /* 0x2000007aff797230 */ /* 0x100fe20000004100 */
[----:B------:R-:W-:Y:S01]  /*7510*/  F2FP.SATFINITE.E4M3.F32.PACK_AB_MERGE_C R174, R15, R10, RZ ;  /* 0x0000000a0fae723e */ /* 0x000fe200048070ff */
[----:B------:R-:W-:Y:S02]  /*7520*/  HADD2.F32 R122, -RZ, R122.H1_H1 ;  /* 0x3000007aff7a7230 */ /* 0x000fe40000004100 */
[C---:B------:R-:W-:Y:S01]  /*7530*/  FMUL R14, R70.reuse, R18 ;  /* 0x00000012460e7220 */ /* 0x040fe20000400000 */
[----:B------:R-:W-:Y:S01]  /*7540*/  HADD2.F32 R88, -RZ, R88.H1_H1 ;  /* 0x30000058ff587230 */ /* 0x000fe20000004100 */
[----:B------:R-:W-:Y:S01]  /*7550*/  F2FP.SATFINITE.E4M3.F32.PACK_AB_MERGE_C R174, R9, R8, R174 ;  /* 0x0000000809ae723e */ /* 0x000fe200048070ae */
[C---:B------:R-:W-:Y:S01]  /*7560*/  FMUL R19, R70.reuse, R19 ;  /* 0x0000001346137220 */ /* 0x040fe20000400000 */
[--C-:B------:R-:W-:Y:S02]  /*7570*/  HADD2.F32 R91, -RZ, R92.reuse.H0_H0 ;  /* 0x2000005cff5b7230 */ /* 0x100fe40000004100 */
[C---:B------:R-:W-:Y:S01]  /*7580*/  FFMA R14, R73.reuse, R87, R14 ;  /* 0x00000057490e7223 */ /* 0x040fe2000000000e */
[----:B------:R-:W-:Y:S02]  /*7590*/  HADD2.F32 R92, -RZ, R92.H1_H1 ;  /* 0x3000005cff5c7230 */ /* 0x000fe40000004100 */
[C---:B------:R-:W-:Y:S01]  /*75a0*/  FFMA R19, R73.reuse, R88, R19 ;  /* 0x0000005849137223 */ /* 0x040fe20000000013 */
[C---:B------:R-:W-:Y:S01]  /*75b0*/  FFMA R16, R73.reuse, R89, R16 ;  /* 0x0000005949107223 */ /* 0x040fe20000000010 */
        /* <DEDUP_REMOVED lines=17> */
[----:B------:R1:W-:Y:S01]  /*76d0*/  STS.128 [R137+UR44+0x4200], R172 ;  /* 0x004200ac89007988 */ /* 0x0003e20008000c2c */
[----:B------:R-:W-:Y:S01]  /*76e0*/  F2FP.SATFINITE.E4M3.F32.PACK_AB_MERGE_C R184, R17, R16, R184 ;  /* 0x0000001011b8723e */ /* 0x000fe200048070b8 */
[C---:B------:R-:W-:Y:S01]  /*76f0*/  FFMA R22, R73.reuse, R95, R22 ;  /* 0x0000005f49167223 */ /* 0x040fe20000000016 */
[C---:B------:R-:W-:Y:S01]  /*7700*/  FMUL R27, R70.reuse, R27 ;  /* 0x0000001b461b7220 */ /* 0x040fe20000400000 */
[--C-:B------:R-:W-:Y:S02]  /*7710*/  HADD2.F32 R99, -RZ, R100.reuse.H0_H0 ;  /* 0x20000064ff637230 */ /* 0x100fe40000004100 */
[C---:B------:R-:W-:Y:S01]  /*7720*/  FMUL R26, R70.reuse, R30 ;  /* 0x0000001e461a7220 */ /* 0x040fe20000400000 */
[----:B------:R-:W-:Y:S02]  /*7730*/  HADD2.F32 R100, -RZ, R100.H1_H1 ;  /* 0x30000064ff647230 */ /* 0x000fe40000004100 */
[C---:B------:R-:W-:Y:S01]  /*7740*/  FFMA R27, R73.reuse, R96, R27 ;  /* 0x00000060491b7223 */ /* 0x040fe2000000001b */
[C---:B------:R-:W-:Y:S01]  /*7750*/  FFMA R24, R73.reuse, R97, R24 ;  /* 0x0000006149187223 */ /* 0x040fe20000000018 */
[C---:B------:R-:W-:Y:S01]  /*7760*/  FFMA R25, R73.reuse, R98, R25 ;  /* 0x0000006249197223 */ /* 0x040fe20000000019 */
[----:B------:R-:W-:Y:S01]  /*7770*/  F2FP.F16.E4M3.UNPACK_B R130, R154 ;  /* 0x0000009aff82723e */ /* 0x000fe200020006ff */
[----:B------:R-:W-:Y:S01]  /*7780*/  FFMA R26, R73, R99, R26 ;  /* 0x00000063491a7223 */ /* 0x000fe2000000001a */
[----:B------:R-:W-:Y:S01]  /*7790*/  F2FP.SATFINITE.E4M3.F32.PACK_AB_MERGE_C R185, R27, R22, RZ ;  /* 0x000000161bb9723e */ /* 0x000fe200048070ff */
[C---:B------:R-:W-:Y:S01]  /*77a0*/  FMUL R31, R70.reuse, R31 ;  /* 0x0000001f461f7220 */ /* 0x040fe20000400000 */
[--C-:B------:R-:W-:Y:S02]  /*77b0*/  HADD2.F32 R103, -RZ, R104.reuse.H0_H0 ;  /* 0x20000068ff677230 */ /* 0x100fe40000004100 */
[C---:B------:R-:W-:Y:S01]  /*77c0*/  FMUL R30, R70.reuse, R34 ;  /* 0x00000022461e7220 */ /* 0x040fe20000400000 */
[----:B------:R-:W-:Y:S01]  /*77d0*/  HADD2.F32 R104, -RZ, R104.H1_H1 ;  /* 0x30000068ff687230 */ /* 0x000fe20000004100 */
[----:B------:R-:W-:Y:S01]  /*77e0*/  F2FP.SATFINITE.E4M3.F32.PACK_AB_MERGE_C R185, R21, R20, R185 ;  /* 0x0000001415b9723e */ /* 0x000fe200048070b9 */
[C---:B------:R-:W-:Y:S01]  /*77f0*/  FFMA R31, R73.reuse, R100, R31 ;  /* 0x00000064491f7223 */ /* 0x040fe2000000001f */
[C---:B------:R-:W-:Y:S01]  /*7800*/  FFMA R28, R73.reuse, R101, R28 ;  /* 0x00000065491c7223 */ /* 0x040fe2000000001c */
[C---:B------:R-:W-:Y:S01]  /*7810*/  FFMA R29, R73.reuse, R102, R29 ;  /* 0x00000066491d7223 */ /* 0x040fe2000000001d */
[----:B------:R-:W-:Y:S01]  /*7820*/  F2FP.F16.E4M3.UNPACK_B R132, R154.H1 ;  /* 0x0000009aff84723e */ /* 0x000fe200030006ff */
[----:B------:R-:W-:Y:S01]  /*7830*/  FFMA R30, R73, R103, R30 ;  /* 0x00000067491e7223 */ /* 0x000fe2000000001e */
[----:B------:R-:W-:Y:S01]  /*7840*/  F2FP.SATFINITE.E4M3.F32.PACK_AB_MERGE_C R186, R31, R26, RZ ;  /* 0x0000001a1fba723e */ /* 0x000fe200048070ff */
[----:B------:R-:W-:Y:S02]  /*7850*/  HADD2.F32 R129, -RZ, R130.H0_H0 ;  /* 0x20000082ff817230 */ /* 0x000fe40000004100 */
[C---:B------:R-:W-:Y:S01]  /*7860*/  FMUL R35, R70.reuse, R35 ;  /* 0x0000002346237220 */ /* 0x040fe20000400000 */
[----:B------:R-:W-:Y:S01]  /*7870*/  HADD2.F32 R107, -RZ, R108.H0_H0 ;  /* 0x2000006cff6b7230 */ /* 0x000fe20000004100 */
[----:B------:R-:W-:Y:S01]  /*7880*/  F2FP.SATFINITE.E4M3.F32.PACK_AB_MERGE_C R186, R25, R24, R186 ;  /* 0x0000001819ba723e */ /* 0x000fe200048070ba */
[----:B------:R-:W-:Y:S02]  /*7890*/  HADD2.F32 R130, -RZ, R130.H1_H1 ;  /* 0x30000082ff827230 */ /* 0x000fe40000004100 */
[C---:B------:R-:W-:Y:S01]  /*78a0*/  FFMA R35, R73.reuse, R104, R35 ;  /* 0x0000006849237223 */ /* 0x040fe20000000023 */
[C---:B------:R-:W-:Y:S01]  /*78b0*/  FFMA R32, R73.reuse, R105, R32 ;  /* 0x0000006949207223 */ /* 0x040fe20000000020 */
[----:B------:R-:W-:Y:S01]  /*78c0*/  FFMA R33, R73, R106, R33 ;  /* 0x0000006a49217223 */ /* 0x000fe20000000021 */
[----:B------:R-:W-:Y:S02]  /*78d0*/  HADD2.F32 R108, -RZ, R108.H1_H1 ;  /* 0x3000006cff6c7230 */ /* 0x000fe40000004100 */
        /* <DEDUP_REMOVED lines=16> */
[----:B------:R1:W-:Y:S01]  /*79e0*/  STS.128 [R182+0x4010], R184 ;  /* 0x004010b8b6007388 */ /* 0x0003e20000000c00 */
        /* <DEDUP_REMOVED lines=8> */
[----:B------:R-:W-:Y:S01]  /*7a70*/  FFMA R41, R73, R114, R41 ;  /* 0x0000007249297223 */ /* 0x000fe20000000029 */
[----:B------:R-:W-:Y:S01]  /*7a80*/  ISETP.NE.AND P0, PT, R181, RZ, PT ;  /* 0x000000ffb500720c */ /* 0x000fe20003f05270 */
        /* <DEDUP_REMOVED lines=10> */
[C---:B------:R-:W-:Y:S01]  /*7b30*/  FMUL R51, R70.reuse, R51 ;  /* 0x0000003346337220 */ /* 0x040fe20000400000 */
[--C-:B------:R-:W-:Y:S02]  /*7b40*/  HADD2.F32 R123, -RZ, R124.reuse.H0_H0 ;  /* 0x2000007cff7b7230 */ /* 0x100fe40000004100 */
[C---:B------:R-:W-:Y:S01]  /*7b50*/  FFMA R46, R73.reuse, R119, R46 ;  /* 0x00000077492e7223 */ /* 0x040fe2000000002e */
[----:B------:R-:W-:Y:S02]  /*7b60*/  HADD2.F32 R124, -RZ, R124.H1_H1 ;  /* 0x3000007cff7c7230 */ /* 0x000fe40000004100 */
[C---:B------:R-:W-:Y:S01]  /*7b70*/  FMUL R50, R70.reuse, R54 ;  /* 0x0000003646327220 */ /* 0x040fe20000400000 */
[C---:B------:R-:W-:Y:S01]  /*7b80*/  FFMA R51, R73.reuse, R120, R51 ;  /* 0x0000007849337223 */ /* 0x040fe20000000033 */
[C---:B------:R-:W-:Y:S01]  /*7b90*/  FMUL R55, R70.reuse, R55 ;  /* 0x0000003746377220 */ /* 0x040fe20000400000 */
[C---:B------:R-:W-:Y:S01]  /*7ba0*/  FFMA R48, R73.reuse, R121, R48 ;  /* 0x0000007949307223 */ /* 0x040fe20000000030 */
[C---:B------:R-:W-:Y:S01]  /*7bb0*/  FFMA R49, R73.reuse, R122, R49 ;  /* 0x0000007a49317223 */ /* 0x040fe20000000031 */
        /* <DEDUP_REMOVED lines=20> */
[----:B------:R-:W-:Y:S01]  /*7d00*/  FFMA R63, R73, R132, R63 ;  /* 0x00000084493f7223 */ /* 0x000fe2000000003f */
[----:B------:R-:W-:Y:S01]  /*7d10*/  FMUL R67, R70, R67 ;  /* 0x0000004346437220 */ /* 0x000fe20000400000 */
[----:B------:R-:W-:Y:S01]  /*7d20*/  F2FP.SATFINITE.E4M3.F32.PACK_AB_MERGE_C R190, R47, R42, RZ ;  /* 0x0000002a2fbe723e */ /* 0x000fe200048070ff */
[----:B------:R-:W-:Y:S01]  /*7d30*/  FFMA R60, R73, R133, R60 ;  /* 0x00000085493c7223 */ /* 0x000fe2000000003c */
[----:B------:R-:W-:Y:S01]  /*7d40*/  F2FP.SATFINITE.E4M3.F32.PACK_AB_MERGE_C R191, R51, R46, RZ ;  /* 0x0000002e33bf723e */ /* 0x000fe200048070ff */
[C---:B------:R-:W-:Y:S01]  /*7d50*/  FFMA R61, R73.reuse, R134, R61 ;  /* 0x00000086493d7223 */ /* 0x040fe2000000003d */
[C---:B------:R-:W-:Y:S01]  /*7d60*/  FFMA R62, R73.reuse, R135, R62 ;  /* 0x00000087493e7223 */ /* 0x040fe2000000003e */
[----:B------:R-:W-:Y:S01]  /*7d70*/  FFMA R67, R73, R136, R67 ;  /* 0x0000008849437223 */ /* 0x000fe20000000043 */
[----:B------:R-:W-:Y:S02]  /*7d80*/  F2FP.SATFINITE.E4M3.F32.PACK_AB_MERGE_C R190, R41, R40, R190 ;  /* 0x0000002829be723e */ /* 0x000fe400048070be */
[----:B------:R-:W-:Y:S02]  /*7d90*/  F2FP.SATFINITE.E4M3.F32.PACK_AB_MERGE_C R191, R45, R44, R191 ;  /* 0x0000002c2dbf723e */ /* 0x000fe400048070bf */
[----:B------:R-:W-:Y:S02]  /*7da0*/  F2FP.SATFINITE.E4M3.F32.PACK_AB_MERGE_C R196, R55, R50, RZ ;  /* 0x0000003237c4723e */ /* 0x000fe400048070ff */
[----:B------:R-:W-:Y:S01]  /*7db0*/  F2FP.SATFINITE.E4M3.F32.PACK_AB_MERGE_C R197, R59, R54, RZ ;  /* 0x000000363bc5723e */ /* 0x000fe200048070ff */
[----:B------:R1:W-:Y:S01]  /*7dc0*/  STS.128 [R192+0x4020], R188 ;  /* 0x004020bcc0007388 */ /* 0x0003e20000000c00 */
[----:B------:R-:W-:Y:S02]  /*7dd0*/  F2FP.SATFINITE.E4M3.F32.PACK_AB_MERGE_C R198, R63, R58, RZ ;  /* 0x0000003a3fc6723e */ /* 0x000fe400048070ff */
[----:B------:R-:W-:Y:S02]  /*7de0*/  F2FP.SATFINITE.E4M3.F32.PACK_AB_MERGE_C R199, R67, R62, RZ ;  /* 0x0000003e43c7723e */ /* 0x000fe400048070ff */
[----:B------:R-:W-:Y:S02]  /*7df0*/  F2FP.SATFINITE.E4M3.F32.PACK_AB_MERGE_C R196, R49, R48, R196 ;  /* 0x0000003031c4723e */ /* 0x000fe400048070c4 */
[----:B------:R-:W-:Y:S02]  /*7e00*/  F2FP.SATFINITE.E4M3.F32.PACK_AB_MERGE_C R197, R53, R52, R197 ;  /* 0x0000003435c5723e */ /* 0x000fe400048070c5 */
[----:B------:R-:W-:Y:S02]  /*7e10*/  F2FP.SATFINITE.E4M3.F32.PACK_AB_MERGE_C R198, R57, R56, R198 ;  /* 0x0000003839c6723e */ /* 0x000fe400048070c6 */
[----:B------:R-:W-:Y:S02]  /*7e20*/  F2FP.SATFINITE.E4M3.F32.PACK_AB_MERGE_C R199, R61, R60, R199 ;  /* 0x0000003c3dc7723e */ /* 0x000fe400048070c7 */
[----:B------:R-:W-:Y:S02]  /*7e30*/  LEA R200, R169, UR44, 0x3 ;  /* 0x0000002ca9c87c11 */ /* 0x000fe4000f8e18ff */
[----:B------:R-:W-:Y:S01]  /*7e40*/  @P6 SHF.L.U32 R205, R168, 0x1f, RZ ;  /* 0x0000001fa8cd6819 */ /* 0x000fe200000006ff */
[----:B------:R1:W-:Y:S01]  /*7e50*/  STS.128 [R183+0x4010], R196 ;  /* 0x004010c4b7007388 */ /* 0x0003e20000000c00 */
[----:B------:R-:W-:Y:S01]  /*7e60*/  @!PT LDS RZ, [RZ] ;  /* 0x00000000fffff984 */ /* 0x000fe20000000800 */
[----:B------:R-:W-:Y:S01]  /*7e70*/  @!PT LDS RZ, [RZ] ;  /* 0x00000000fffff984 */ /* 0x000fe20000000800 */
[----:B------:R-:W-:Y:S01]  /*7e80*/  @!PT LDS RZ, [RZ] ;  /* 0x00000000fffff984 */ /* 0x000fe20000000800 */
[----:B------:R-:W-:Y:S01]  /*7e90*/  @!PT LDS RZ, [RZ] ;  /* 0x00000000fffff984 */ /* 0x000fe20000000800 */
[----:B------:R2:W-:Y:S07]  /*7ea0*/  MEMBAR.ALL.CTA ;  /* 0x0000000000007992 */ /* 0x0005ee0000008000 */
[----:B--2---:R-:W2:Y:S02]  /*7eb0*/  FENCE.VIEW.ASYNC.S ;  /* 0x00000000000073c6 */ /* 0x004ea40000000000 */
[----:B--2---:R-:W-:Y:S06]  /*7ec0*/  BAR.SYNC.DEFER_BLOCKING 0x1, 0x80 ;  /* 0x0042000000007b1d */ /* 0x004fec0000010000 */
[----:B------:R-:W-:Y:S05]  /*7ed0*/  @P0 BRA `(.L_x_127) ;  /* 0x0000000000280947 */ /* 0x000fea0003800000 */
[----:B------:R-:W-:Y:S01]  /*7ee0*/  UIADD3 UR4, UPT, UPT, UR44, 0x4200, URZ ;  /* 0x000042002c047890 */ /* 0x000fe2000fffe0ff */
[----:B------:R-:W-:Y:S05]  /*7ef0*/  UMOV UR51, UR36 ;  /* 0x0000002400337c82 */ /* 0x000fea0008000000 */
[----:B------:R-:W-:Y:S01]  /*7f00*/  MOV R180, UR4 ;  /* 0x0000000400b47c02 */ /* 0x000fe20008000f00 */
[----:B------:R-:W-:Y:S03]  /*7f10*/  UIADD3 UR4, UP0, UPT, UR62, 0x680, URZ ;  /* 0x000006803e047890 */ /* 0x000fe6000ff1e0ff */
[----:B------:R-:W-:Y:S01]  /*7f20*/  R2UR UR48, R180 ;  /* 0x00000000b43072ca */ /* 0x000fe200000e0000 */
[----:B------:R-:W-:Y:S11]  /*7f30*/  UIADD3.X UR5, UPT, UPT, URZ, UR63, URZ, UP0, !UPT ;  /* 0x0000003fff057290 */ /* 0x000ff600087fe4ff */
[----:B------:R-:W-:Y:S01]  /*7f40*/  @!UPT UIADD3 URZ, UPT, UPT, URZ, URZ, URZ ;  /* 0x000000fffffff290 */ /* 0x000fe2000fffe0ff */
[----:B------:R2:W-:Y:S01]  /*7f50*/  UTMASTG.3D [UR48], [UR4] ;  /* 0x00000030040073b5 */ /* 0x0005e20008010000 */
[----:B------:R0:W-:Y:S01]  /*7f60*/  UTMACMDFLUSH ;  /* 0x00000000000079b7 */ /* 0x0001e20000000000 */
[----:B--2---:R-:W-:Y:S04]  /*7f70*/  DEPBAR.LE SB0, 0x1 ;  /* 0x000080400000791a */ /* 0x004fe80000000000 */
.L_x_127:
[----:B------:R-:W-:Y:S05]  /*7f80*/  BSYNC.RECONVERGENT B0 ;  /* 0x0000000000007941 */ /* 0x000fea0003800200 */
.L_x_126:
[----:B------:R-:W-:Y:S06]  /*7f90*/  BAR.SYNC.DEFER_BLOCKING 0x1, 0x80 ;  /* 0x0042000000007b1d */ /* 0x000fec0000010000 */
[----:B------:R-:W2:Y:S01]  /*7fa0*/  @P6 SYNCS.PHASECHK.TRANS64.TRYWAIT P0, [R200+URZ+0x100], R205 ;  /* 0x000100cdc80065a7 */ /* 0x000ea200080011ff */
[----:B------:R-:W-:Y:S01]  /*7fb0*/  BSSY B1, `(.L_x_128) ;  /* 0x0000023000017945 */ /* 0x000fe20003800000 */
[----:B--2---:R-:W-:Y:S03]  /*7fc0*/  @P6 SEL R193, RZ, 0x1, !P0 ;  /* 0x00000001ffc16807 */ /* 0x004fe60004000000 */
[----:B------:R-:W-:Y:S05]  /*7fd0*/  @!P6 BRA `(.L_x_129) ;  /* 0x000000000080e947 */ /* 0x000fea0003800000 */
[----:B------:R-:W-:Y:S01]  /*7fe0*/  ISETP.NE.AND P1, PT, R194, RZ, PT ;  /* 0x000000ffc200720c */ /* 0x000fe20003f25270 */
[----:B------:R-:W2:Y:S01]  /*7ff0*/  S2R R0, SR_CgaCtaId ;  /* 0x0000000000007919 */ /* 0x000ea20000008800 */
[----:B------:R-:W-:Y:S01]  /*8000*/  ISETP.NE.AND P0, PT, R193, RZ, PT ;  /* 0x000000ffc100720c */ /* 0x000fe20003f05270 */
[----:B------:R-:W-:Y:S10]  /*8010*/  BSSY B0, `(.L_x_130) ;  /* 0x0000009000007945 */ /* 0x000ff40003800000 */
[----:B------:R-:W-:Y:S04]  /*8020*/  @P1 IMAD R2, R169, 0x2000, R178 ;  /* 0x00002000a9021824 */ /* 0x000fe800078e02b2 */
[C---:B------:R-:W-:Y:S01]  /*8030*/  @P1 IMAD.IADD R4, R2.reuse, 0x1, R195 ;  /* 0x0000000102041824 */ /* 0x040fe200078e02c3 */
[----:B------:R-:W-:Y:S03]  /*8040*/  @P1 IADD3 R203, PT, PT, R2, R203, RZ ;  /* 0x000000cb02cb1210 */ /* 0x000fe60007ffe0ff */
[----:B------:R-:W-:Y:S01]  /*8050*/  @P1 IMAD.IADD R201, R201, 0x1, R4 ;  /* 0x00000001c9c91824 */ /* 0x000fe200078e0204 */
[----:B------:R-:W-:Y:S06]  /*8060*/  @P0 BRA `(.L_x_131) ;  /* 0x00000000000c0947 */ /* 0x000fec0003800000 */
[----:B------:R-:W-:Y:S04]  /*8070*/  SHF.L.U32 R3, R168, 0x1f, RZ ;  /* 0x0000001fa8037819 */ /* 0x000fe800000006ff */
[----:B------:R-:W3:Y:S02]  /*8080*/  SYNCS.PHASECHK.TRANS64.TRYWAIT P0, [R200+URZ+0x100], R3 ;  /* 0x00010003c80075a7 */ /* 0x000ee400080011ff */
[----:B---3--:R-:W-:Y:S05]  /*8090*/  @!P0 BRA `(.L_x_132) ;  /* 0x0000002400248947 */ /* 0x008fea0003800000 */
.L_x_131:
[----:B------:R-:W-:Y:S05]  /*80a0*/  BSYNC B0 ;  /* 0x0000000000007941 */ /* 0x000fea0003800000 */
.L_x_130:
[----:B------:R-:W-:Y:S01]  /*80b0*/  ISETP.NE.AND P0, PT, R194, RZ, PT ;  /* 0x000000ffc200720c */ /* 0x000fe20003f05270 */
[----:B---3--:R-:W-:Y:S02]  /*80c0*/  VIADD R3, R200, 0x110 ;  /* 0x00000110c8037836 */ /* 0x008fe40000000000 */
[----:B------:R-:W-:Y:S03]  /*80d0*/  VIADD R169, R169, 0x1 ;  /* 0x00000001a9a97836 */ /* 0x000fe60000000000 */
[----:B--2---:R-:W-:Y:S07]  /*80e0*/  PRMT R0, R0, 0x654, R3 ;  /* 0x0000065400007816 */ /* 0x004fee0000000003 */
[----:B------:R2:W3:Y:S04]  /*80f0*/  @P0 LDS.128 R140, [R2] ;  /* 0x00000000028c0984 */ /* 0x0004e80000000c00 */
[----:B------:R2:W4:Y:S04]  /*8100*/  @P0 LDS.128 R144, [R4+0x10] ;  /* 0x0000100004900984 */ /* 0x0005280000000c00 */
        /* <DEDUP_REMOVED lines=13> */
.L_x_129:
[----:B------:R-:W-:Y:S05]  /*81e0*/  BSYNC B1 ;  /* 0x0000000000017941 */ /* 0x000fea0003800000 */
.L_x_128:
[----:B--2---:R-:W-:Y:S05]  /*81f0*/  VIADD R0, R71, 0x40 ;  /* 0x0000004047007836 */ /* 0x004fea0000000000 */
[----:B------:R-:W-:Y:S04]  /*8200*/  SHF.R.U32.HI R0, RZ, 0x15, R0 ;  /* 0x00000015ff007819 */ /* 0x000fe80000011600 */
[----:B------:R-:W-:Y:S11]  /*8210*/  LOP3.LUT P0, RZ, R0, 0x3, R163, 0x48, !PT ;  /* 0x0000000300ff7812 */ /* 0x000ff600078048a3 */
[----:B------:R-:W-:Y:S02]  /*8220*/  @!UPT UIADD3 URZ, UPT, UPT, URZ, URZ, URZ ;  /* 0x000000fffffff290 */ /* 0x000fe4000fffe0ff */
[----:B------:R-:W-:Y:S05]  /*8230*/  @!P0 BRA `(.L_x_133) ;  /* 0x0000000000408947 */ /* 0x000fea0003800000 */
[----:B------:R-:W2:Y:S01]  /*8240*/  LDCU.64 UR8, c[0x4][0x70] ;  /* 0x01000e00ff0877ac */ /* 0x000ea20008000a00 */
[----:B------:R-:W-:Y:S01]  /*8250*/  MOV R3, 0x0 ;  /* 0x0000000000037802 */ /* 0x000fe20000000f00 */
[----:B------:R-:W-:Y:S02]  /*8260*/  HFMA2 R12, -RZ, RZ, 0, 5.9604644775390625e-08 ;  /* 0x00000001ff0c7431 */ /* 0x000fe400000001ff */
[----:B------:R-:W-:Y:S02]  /*8270*/  IMAD.MOV.U32 R8, RZ, RZ, 0x192 ;  /* 0x00000192ff087424 */ /* 0x000fe400078e00ff */
[----:B------:R-:W-:Y:S01]  /*8280*/  IMAD.MOV.U32 R13, RZ, RZ, RZ ;  /* 0x000000ffff0d7224 */ /* 0x000fe200078e00ff */
[----:B------:R-:W5:Y:S01]  /*8290*/  LDCU.64 UR6, c[0x4][0x78] ;  /* 0x01000f00ff0677ac */ /* 0x000f620008000a00 */
[----:B------:R-:W1:Y:S01]  /*82a0*/  LDC.64 R2, c[0x4][R3] ;  /* 0x0100000003027b82 */ /* 0x000e620000000a00 */
[----:B------:R-:W3:Y:S01]  /*82b0*/  LDCU.64 UR4, c[0x4][0x10] ;  /* 0x01000200ff0477ac */ /* 0x000ee20008000a00 */
[----:B--2---:R-:W-:Y:S01]  /*82c0*/  MOV R5, UR9 ;  /* 0x0000000900057c02 */ /* 0x004fe20008000f00 */
[----:B------:R-:W-:Y:S01]  /*82d0*/  IMAD.U32 R4, RZ, RZ, UR8 ;  /* 0x00000008ff047e24 */ /* 0x000fe2000f8e00ff */
[----:B-----5:R-:W-:Y:S01]  /*82e0*/  MOV R7, UR7 ;  /* 0x0000000700077c02 */ /* 0x020fe20008000f00 */
[----:B------:R-:W-:Y:S01]  /*82f0*/  IMAD.U32 R6, RZ, RZ, UR6 ;  /* 0x00000006ff067e24 */ /* 0x000fe2000f8e00ff */
[----:B---3--:R-:W-:Y:S01]  /*8300*/  MOV R11, UR5 ;  /* 0x00000005000b7c02 */ /* 0x008fe20008000f00 */
[----:B------:R-:W-:Y:S02]  /*8310*/  IMAD.U32 R10, RZ, RZ, UR4 ;  /* 0x00000004ff0a7e24 */ /* 0x000fe4000f8e00ff */
[----:B------:R-:W-:Y:S07]  /*8320*/  LEPC R20, `(.L_x_133) ;  /* 0x000000001014794e */ /* 0x000fee0000000000 */
[----:B-1--4-:R-:W-:Y:S05]  /*8330*/  CALL.ABS.NOINC R2 ;  /* 0x0000000002007343 */ /* 0x012fea0003c00000 */
.L_x_133:
[----:B------:R-:W-:Y:S01]  /*8340*/  ISETP.NE.AND P0, PT, R181, RZ, PT ;  /* 0x000000ffb500720c */ /* 0x000fe20003f05270 */
[----:B------:R-:W-:Y:S05]  /*8350*/  WARPSYNC.ALL ;  /* 0x0000000000007948 */ /* 0x000fea0003800000 */
[----:B------:R-:W-:Y:S01]  /*8360*/  R2UR UR4, R71 ;  /* 0x00000000470472ca */ /* 0x000fe200000e0000 */
[----:B------:R-:W-:Y:S01]  /*8370*/  BSSY.RECONVERGENT B0, `(.L_x_134) ;  /* 0x000011c000007945 */ /* 0x000fe20003800200 */
[----:B---3--:R-:W-:Y:S02]  /*8380*/  F2FP.F16.E4M3.UNPACK_B R11, R141 ;  /* 0x0000008dff0b723e */ /* 0x008fe400020006ff */
[----:B------:R-:W-:Y:S02]  /*8390*/  F2FP.F16.E4M3.UNPACK_B R10, R142 ;  /* 0x0000008eff0a723e */ /* 0x000fe400020006ff */
[----:B------:R-:W-:Y:S01]  /*83a0*/  F2FP.F16.E4M3.UNPACK_B R9, R143 ;  /* 0x0000008fff09723e */ /* 0x000fe200020006ff */
[--C-:B------:R-:W-:Y:S01]  /*83b0*/  HADD2.F32 R74, -RZ, R11.reuse.H0_H0 ;  /* 0x2000000bff4a7230 */ /* 0x100fe20000004100 */
[----:B----4-:R-:W-:Y:S01]  /*83c0*/  F2FP.F16.E4M3.UNPACK_B R8, R144 ;  /* 0x00000090ff08723e */ /* 0x010fe200020006ff */
[----:B------:R-:W-:Y:S01]  /*83d0*/  HADD2.F32 R76, -RZ, R11.H1_H1 ;  /* 0x3000000bff4c7230 */ /* 0x000fe20000004100 */
[----:B------:R-:W-:Y:S01]  /*83e0*/  F2FP.F16.E4M3.UNPACK_B R7, R145 ;  /* 0x00000091ff07723e */ /* 0x000fe200020006ff */
[--C-:B------:R-:W-:Y:S01]  /*83f0*/  HADD2.F32 R77, -RZ, R10.reuse.H0_H0 ;  /* 0x2000000aff4d7230 */ /* 0x100fe20000004100 */
[----:B------:R-:W-:Y:S01]  /*8400*/  F2FP.F16.E4M3.UNPACK_B R6, R146 ;  /* 0x00000092ff06723e */ /* 0x000fe200020006ff */
[----:B------:R-:W-:Y:S01]  /*8410*/  HADD2.F32 R80, -RZ, R10.H1_H1 ;  /* 0x3000000aff507230 */ /* 0x000fe20000004100 */
[----:B------:R-:W-:Y:S01]  /*8420*/  F2FP.F16.E4M3.UNPACK_B R5, R147 ;  /* 0x00000093ff05723e */ /* 0x000fe200020006ff */
[--C-:B------:R-:W-:Y:S01]  /*8430*/  HADD2.F32 R81, -RZ, R9.reuse.H0_H0 ;  /* 0x20000009ff517230 */ /* 0x100fe20000004100 */
[----:B-1----:R-:W-:Y:S01]  /*8440*/  F2FP.F16.E4M3.UNPACK_B R4, R148 ;  /* 0x00000094ff04723e */ /* 0x002fe200020006ff */
[----:B------:R-:W-:Y:S01]  /*8450*/  HADD2.F32 R83, -RZ, R9.H1_H1 ;  /* 0x30000009ff537230 */ /* 0x000fe20000004100 */
[-C--:B------:R-:W-:Y:S01]  /*8460*/  F2FP.F16.E4M3.UNPACK_B R2, R140.reuse ;  /* 0x0000008cff02723e */ /* 0x080fe200020006ff */
[--C-:B------:R-:W-:Y:S01]  /*8470*/  HADD2.F32 R86, -RZ, R8.reuse.H0_H0 ;  /* 0x20000008ff567230 */ /* 0x100fe20000004100 */
[----:B------:R-:W-:Y:S01]  /*8480*/  F2FP.F16.E4M3.UNPACK_B R140, R140.H1 ;  /* 0x0000008cff8c723e */ /* 0x000fe200030006ff */
[----:B------:R-:W-:Y:S01]  /*8490*/  HADD2.F32 R87, -RZ, R8.H1_H1 ;  /* 0x30000008ff577230 */ /* 0x000fe20000004100 */
[----:B------:R-:W-:Y:S01]  /*84a0*/  F2FP.F16.E4M3.UNPACK_B R141, R141.H1 ;  /* 0x0000008dff8d723e */ /* 0x000fe200030006ff */
[--C-:B------:R-:W-:Y:S01]  /*84b0*/  HADD2.F32 R90, -RZ, R7.reuse.H0_H0 ;  /* 0x20000007ff5a7230 */ /* 0x100fe20000004100 */
[----:B------:R-:W-:Y:S01]  /*84c0*/  F2FP.F16.E4M3.UNPACK_B R142, R142.H1 ;  /* 0x0000008eff8e723e */ /* 0x000fe200030006ff */
[----:B------:R-:W-:Y:S01]  /*84d0*/  HADD2.F32 R91, -RZ, R7.H1_H1 ;  /* 0x30000007ff5b7230 */ /* 0x000fe20000004100 */
[----:B------:R-:W-:Y:S01]  /*84e0*/  F2FP.F16.E4M3.UNPACK_B R143, R143.H1 ;  /* 0x0000008fff8f723e */ /* 0x000fe200030006ff */
[--C-:B------:R-:W-:Y:S01]  /*84f0*/  HADD2.F32 R94, -RZ, R6.reuse.H0_H0 ;  /* 0x20000006ff5e7230 */ /* 0x100fe20000004100 */
[----:B------:R-:W-:Y:S01]  /*8500*/  IADD3 R164, PT, PT, R164, 0x170, RZ ;  /* 0x00000170a4a47810 */ /* 0x000fe20007ffe0ff */
[----:B------:R-:W-:Y:S01]  /*8510*/  HADD2.F32 R95, -RZ, R6.H1_H1 ;  /* 0x30000006ff5f7230 */ /* 0x000fe20000004100 */
[----:B------:R-:W-:Y:S01]  /*8520*/  F2FP.F16.E4M3.UNPACK_B R107, R149 ;  /* 0x00000095ff6b723e */ /* 0x000fe200020006ff */
[--C-:B------:R-:W-:Y:S01]  /*8530*/  HADD2.F32 R98, -RZ, R5.reuse.H0_H0 ;  /* 0x20000005ff627230 */ /* 0x100fe20000004100 */
[----:B------:R-:W-:Y:S01]  /*8540*/  LOP3.LUT R164, R164, 0xfefffff8, RZ, 0xc0, !PT ;  /* 0xfefffff8a4a47812 */ /* 0x000fe200078ec0ff */
[----:B------:R-:W-:Y:S01]  /*8550*/  HADD2.F32 R99, -RZ, R5.H1_H1 ;  /* 0x30000005ff637230 */ /* 0x000fe20000004100 */
[----:B------:R-:W-:Y:S01]  /*8560*/  F2FP.F16.E4M3.UNPACK_B R111, R150 ;  /* 0x00000096ff6f723e */ /* 0x000fe200020006ff */
[--C-:B------:R-:W-:Y:S01]  /*8570*/  HADD2.F32 R102, -RZ, R4.reuse.H0_H0 ;  /* 0x20000004ff667230 */ /* 0x100fe20000004100 */
[----:B------:R-:W-:Y:S01]  /*8580*/  F2FP.F16.E4M3.UNPACK_B R115, R151 ;  /* 0x00000097ff73723e */ /* 0x000fe200020006ff */
[----:B------:R-:W-:Y:S01]  /*8590*/  HADD2.F32 R103, -RZ, R4.H1_H1 ;  /* 0x30000004ff677230 */ /* 0x000fe20000004100 */
[----:B------:R-:W-:Y:S01]  /*85a0*/  F2FP.F16.E4M3.UNPACK_B R119, R152 ;  /* 0x00000098ff77723e */ /* 0x000fe200020006ff */
[----:B------:R-:W1:Y:S01]  /*85b0*/  LDTM.x64 R4, tmem[UR4+0x40] ;  /* 0x00004004000479ee */ /* 0x000e620008340000 */
[--C-:B------:R-:W-:Y:S01]  /*85c0*/  HADD2.F32 R0, -RZ, R2.reuse.H0_H0 ;  /* 0x20000002ff007230 */ /* 0x100fe20000004100 */
[----:B------:R-:W-:Y:S01]  /*85d0*/  NOP ;  /* 0x0000000000007918 */ /* 0x000fe20000000000 */
[----:B-1----:R1:W-:Y:S01]  /*85e0*/  SYNCS.ARRIVE.TRANS64.RED.A1T0 RZ, [R164+URZ], RZ ;  /* 0x000000ffa4ff79a7 */ /* 0x0023e200081004ff */
[----:B------:R-:W-:Y:S01]  /*85f0*/  HADD2.F32 R2, -RZ, R2.H1_H1 ;  /* 0x30000002ff027230 */ /* 0x000fe20000004100 */
[----:B------:R-:W-:Y:S01]  /*8600*/  F2FP.F16.E4M3.UNPACK_B R123, R153 ;  /* 0x00000099ff7b723e */ /* 0x000fe200020006ff */
[----:B------:R-:W-:Y:S01]  /*8610*/  HADD2.F32 R78, -RZ, R141.H1_H1 ;  /* 0x3000008dff4e7230 */ /* 0x000fe20000004100 */
[----:B------:R-:W-:Y:S01]  /*8620*/  F2FP.F16.E4M3.UNPACK_B R127, R154 ;  /* 0x0000009aff7f723e */ /* 0x000fe200020006ff */
[--C-:B------:R-:W-:Y:S01]  /*8630*/  HADD2.F32 R106, -RZ, R107.reuse.H0_H0 ;  /* 0x2000006bff6a7230 */ /* 0x100fe20000004100 */
[----:B------:R-:W-:Y:S01]  /*8640*/  F2FP.F16.E4M3.UNPACK_B R130, R155 ;  /* 0x0000009bff82723e */ /* 0x000fe200020006ff */
[----:B------:R-:W-:Y:S01]  /*8650*/  HADD2.F32 R107, -RZ, R107.H1_H1 ;  /* 0x3000006bff6b7230 */ /* 0x000fe20000004100 */
[----:B------:R-:W-:Y:S01]  /*8660*/  F2FP.F16.E4M3.UNPACK_B R144, R144.H1 ;  /* 0x00000090ff90723e */ /* 0x000fe200030006ff */
        /* <DEDUP_REMOVED lines=12> */
[C---:B------:R-:W-:Y:S01]  /*8730*/  FMUL R4, R70.reuse, R4 ;  /* 0x0000000446047220 */ /* 0x040fe20000400000 */
[C---:B------:R-:W-:Y:S01]  /*8740*/  FMUL R5, R70.reuse, R5 ;  /* 0x0000000546057220 */ /* 0x040fe20000400000 */
[--C-:B------:R-:W-:Y:S02]  /*8750*/  HADD2.F32 R3, -RZ, R140.reuse.H0_H0 ;  /* 0x2000008cff037230 */ /* 0x100fe40000004100 */
        /* <DEDUP_REMOVED lines=9> */
[----:B------:R-:W-:Y:S02]  /*87f0*/  HADD2.F32 R122, -RZ, R123.H0_H0 ;  /* 0x2000007bff7a7230 */ /* 0x000fe40000004100 */
[C---:B------:R-:W-:Y:S01]  /*8800*/  FMUL R6, R70.reuse, R6 ;  /* 0x0000000646067220 */ /* 0x040fe20000400000 */
[----:B------:R-:W-:Y:S02]  /*8810*/  HADD2.F32 R72, -RZ, R140.H1_H1 ;  /* 0x3000008cff487230 */ /* 0x000fe40000004100 */
[C---:B------:R-:W-:Y:S01]  /*8820*/  FMUL R7, R70.reuse, R7 ;  /* 0x0000000746077220 */ /* 0x040fe20000400000 */
[----:B------:R-:W-:Y:S02]  /*8830*/  HADD2.F32 R75, -RZ, R141.H0_H0 ;  /* 0x2000008dff4b7230 */ /* 0x000fe40000004100 */
[C---:B------:R-:W-:Y:S01]  /*8840*/  FFMA R6, R73.reuse, R3, R6 ;  /* 0x0000000349067223 */ /* 0x040fe20000000006 */
[----:B------:R-:W-:Y:S02]  /*8850*/  HADD2.F32 R123, -RZ, R123.H1_H1 ;  /* 0x3000007bff7b7230 */ /* 0x000fe40000004100 */
[C---:B------:R-:W-:Y:S01]  /*8860*/  FFMA R7, R73.reuse, R72, R7 ;  /* 0x0000004849077223 */ /* 0x040fe20000000007 */
[C---:B------:R-:W-:Y:S01]  /*8870*/  FFMA R8, R73.reuse, R74, R8 ;  /* 0x0000004a49087223 */ /* 0x040fe20000000008 */
[----:B------:R-:W-:Y:S01]  /*8880*/  FFMA R9, R73, R76, R9 ;  /* 0x0000004c49097223 */ /* 0x000fe20000000009 */
[--C-:B------:R-:W-:Y:S02]  /*8890*/  HADD2.F32 R126, -RZ, R127.reuse.H0_H0 ;  /* 0x2000007fff7e7230 */ /* 0x100fe40000004100 */
[C---:B------:R-:W-:Y:S01]  /*88a0*/  FMUL R10, R70.reuse, R10 ;  /* 0x0000000a460a7220 */ /* 0x040fe20000400000 */
[----:B------:R-:W-:Y:S01]  /*88b0*/  F2FP.SATFINITE.E4M3.F32.PACK_AB_MERGE_C R76, R7, R6, RZ ;  /* 0x00000006074c723e */ /* 0x000fe200048070ff */
[C---:B------:R-:W-:Y:S01]  /*88c0*/  FMUL R7, R70.reuse, R20 ;  /* 0x0000001446077220 */ /* 0x040fe20000400000 */
[----:B------:R-:W-:Y:S02]  /*88d0*/  HADD2.F32 R127, -RZ, R127.H1_H1 ;  /* 0x3000007fff7f7230 */ /* 0x000fe40000004100 */
[C---:B------:R-:W-:Y:S01]  /*88e0*/  FFMA R10, R73.reuse, R75, R10 ;  /* 0x0000004b490a7223 */ /* 0x040fe2000000000a */
[----:B------:R-:W-:Y:S02]  /*88f0*/  HADD2.F32 R72, -RZ, R130.H0_H0 ;  /* 0x20000082ff487230 */ /* 0x000fe40000004100 */
[C---:B------:R-:W-:Y:S01]  /*8900*/  FMUL R11, R70.reuse, R11 ;  /* 0x0000000b460b7220 */ /* 0x040fe20000400000 */
[--C-:B------:R-:W-:Y:S02]  /*8910*/  HADD2.F32 R79, -RZ, R142.reuse.H0_H0 ;  /* 0x2000008eff4f7230 */ /* 0x100fe40000004100 */
[C---:B------:R-:W-:Y:S01]  /*8920*/  FMUL R14, R70.reuse, R14 ;  /* 0x0000000e460e7220 */ /* 0x040fe20000400000 */
[----:B------:R-:W-:Y:S02]  /*8930*/  HADD2.F32 R82, -RZ, R142.H1_H1 ;  /* 0x3000008eff527230 */ /* 0x000fe40000004100 */
[C---:B------:R-:W-:Y:S01]  /*8940*/  FFMA R11, R73.reuse, R78, R11 ;  /* 0x0000004e490b7223 */ /* 0x040fe2000000000b */
[C---:B------:R-:W-:Y:S01]  /*8950*/  FFMA R12, R73.reuse, R77, R12 ;  /* 0x0000004d490c7223 */ /* 0x040fe2000000000c */
[C---:B------:R-:W-:Y:S01]  /*8960*/  FFMA R13, R73.reuse, R80, R13 ;  /* 0x00000050490d7223 */ /* 0x040fe2000000000d */
[----:B------:R-:W-:Y:S01]  /*8970*/  FFMA R14, R73, R79, R14 ;  /* 0x0000004f490e7223 */ /* 0x000fe2000000000e */
[----:B------:R-:W-:Y:S01]  /*8980*/  HADD2.F32 R75, -RZ, R130.H1_H1 ;  /* 0x30000082ff4b7230 */ /* 0x000fe20000004100 */
[----:B------:R-:W-:Y:S01]  /*8990*/  F2FP.SATFINITE.E4M3.F32.PACK_AB_MERGE_C R78, R11, R10, RZ ;  /* 0x0000000a0b4e723e */ /* 0x000fe200048070ff */
[C---:B------:R-:W-:Y:S01]  /*89a0*/  FMUL R10, R70.reuse, R21 ;  /* 0x00000015460a7220 */ /* 0x040fe20000400000 */
[C---:B------:R-:W-:Y:S01]  /*89b0*/  FMUL R21, R70.reuse, R28 ;  /* 0x0000001c46157220 */ /* 0x040fe20000400000 */
        /* <DEDUP_REMOVED lines=8> */
[C---:B------:R-:W-:Y:S01]  /*8a40*/  FMUL R18, R70.reuse, R25 ;  /* 0x0000001946127220 */ /* 0x040fe20000400000 */
[----:B------:R-:W-:Y:S01]  /*8a50*/  F2FP.SATFINITE.E4M3.F32.PACK_AB_MERGE_C R14, R15, R14, RZ ;  /* 0x0000000e0f0e723e */ /* 0x000fe200048070ff */
        /* <DEDUP_REMOVED lines=8> */
[C---:B------:R-:W-:Y:S01]  /*8ae0*/  FFMA R11, R73.reuse, R88, R11 ;  /* 0x00000058490b7223 */ /* 0x040fe2000000000b */
[----:B------:R-:W-:Y:S01]  /*8af0*/  FMUL R22, R70, R29 ;  /* 0x0000001d46167220 */ /* 0x000fe20000400000 */
        /* <DEDUP_REMOVED lines=13> */
[----:B------:R-:W-:Y:S01]  /*8bd0*/  FMUL R20, R70, R27 ;  /* 0x0000001b46147220 */ /* 0x000fe20000400000 */
[--C-:B------:R-:W-:Y:S01]  /*8be0*/  HADD2.F32 R96, -RZ, R146.reuse.H0_H0 ;  /* 0x20000092ff607230 */ /* 0x100fe20000004100 */
[----:B------:R-:W-:Y:S01]  /*8bf0*/  F2FP.SATFINITE.E4M3.F32.PACK_AB_MERGE_C R16, R10, R7, R16 ;  /* 0x000000070a10723e */ /* 0x000fe20004807010 */
[----:B------:R-:W-:Y:S02]  /*8c00*/  HADD2.F32 R97, -RZ, R146.H1_H1 ;  /* 0x30000092ff617230 */ /* 0x000fe40000004100 */
[C---:B------:R-:W-:Y:S01]  /*8c10*/  FFMA R20, R73.reuse, R93, R20 ;  /* 0x0000005d49147223 */ /* 0x040fe20000000014 */
[C---:B------:R-:W-:Y:S01]  /*8c20*/  FFMA R21, R73.reuse, R94, R21 ;  /* 0x0000005e49157223 */ /* 0x040fe20000000015 */
[C---:B------:R-:W-:Y:S01]  /*8c30*/  FFMA R22, R73.reuse, R95, R22 ;  /* 0x0000005f49167223 */ /* 0x040fe20000000016 */
[C---:B------:R-:W-:Y:S01]  /*8c40*/  FMUL R23, R70.reuse, R30 ;  /* 0x0000001e46177220 */ /* 0x040fe20000400000 */
[----:B------:R-:W-:Y:S01]  /*8c50*/  FMUL R30, R70, R37 ;  /* 0x00000025461e7220 */ /* 0x000fe20000400000 */
[----:B------:R-:W-:Y:S01]  /*8c60*/  F2FP.SATFINITE.E4M3.F32.PACK_AB_MERGE_C R19, R20, R19, RZ ;  /* 0x000000131413723e */ /* 0x000fe200048070ff */
[C---:B------:R-:W-:Y:S01]  /*8c70*/  FMUL R37, R70.reuse, R44 ;  /* 0x0000002c46257220 */ /* 0x040fe20000400000 */
[C---:B------:R-:W-:Y:S01]  /*8c80*/  FFMA R23, R73.reuse, R96, R23 ;  /* 0x0000006049177223 */ /* 0x040fe20000000017 */
        /* <DEDUP_REMOVED lines=20> */
[----:B------:R-:W-:Y:S01]  /*8dd0*/  F2FP.F16.E4M3.UNPACK_B R151, R151.H1 ;  /* 0x00000097ff97723e */ /* 0x000fe200030006ff */
[----:B------:R-:W-:Y:S01]  /*8de0*/  FMUL R38, R70, R45 ;  /* 0x0000002d46267220 */ /* 0x000fe20000400000 */
[----:B------:R-:W-:Y:S01]  /*8df0*/  F2FP.SATFINITE.E4M3.F32.PACK_AB_MERGE_C R19, R28, R27, RZ ;  /* 0x0000001b1c13723e */ /* 0x000fe200048070ff */
[----:B------:R-:W-:Y:S01]  /*8e00*/  FFMA R31, R73, R104, R31 ;  /* 0x00000068491f7223 */ /* 0x000fe2000000001f */
[C---:B------:R-:W-:Y:S01]  /*8e10*/  FMUL R45, R70.reuse, R52 ;  /* 0x00000034462d7220 */ /* 0x040fe20000400000 */
[C---:B------:R-:W-:Y:S01]  /*8e20*/  FMUL R52, R70.reuse, R59 ;  /* 0x0000003b46347220 */ /* 0x040fe20000400000 */
[----:B------:R-:W-:Y:S01]  /*8e30*/  F2FP.F16.E4M3.UNPACK_B R152, R152.H1 ;  /* 0x00000098ff98723e */ /* 0x000fe200030006ff */
[C---:B------:R-:W-:Y:S01]  /*8e40*/  FMUL R59, R70.reuse, R66 ;  /* 0x00000042463b7220 */ /* 0x040fe20000400000 */
[----:B------:R-:W-:Y:S01]  /*8e50*/  F2FP.SATFINITE.E4M3.F32.PACK_AB_MERGE_C R66, R13, R12, R14 ;  /* 0x0000000c0d42723e */ /* 0x000fe2000480700e */
        /* <DEDUP_REMOVED lines=11> */
[C---:B------:R-:W-:Y:S01]  /*8f10*/  FFMA R35, R73.reuse, R108, R35 ;  /* 0x0000006c49237223 */ /* 0x040fe20000000023 */
[C---:B------:R-:W-:Y:S01]  /*8f20*/  FMUL R36, R70.reuse, R43 ;  /* 0x0000002b46247220 */ /* 0x040fe20000400000 */
[--C-:B------:R-:W-:Y:S02]  /*8f30*/  HADD2.F32 R112, -RZ, R150.reuse.H0_H0 ;  /* 0x20000096ff707230 */ /* 0x100fe40000004100 */
[C---:B------:R-:W-:Y:S01]  /*8f40*/  FMUL R39, R70.reuse, R46 ;  /* 0x0000002e46277220 */ /* 0x040fe20000400000 */
[----:B------:R-:W-:Y:S02]  /*8f50*/  HADD2.F32 R113, -RZ, R150.H1_H1 ;  /* 0x30000096ff717230 */ /* 0x000fe40000004100 */
        /* <DEDUP_REMOVED lines=12> */
[C---:B------:R-:W-:Y:S01]  /*9020*/  FMUL R46, R70.reuse, R53 ;  /* 0x00000035462e7220 */ /* 0x040fe20000400000 */
[--C-:B------:R-:W-:Y:S02]  /*9030*/  HADD2.F32 R120, -RZ, R152.reuse.H0_H0 ;  /* 0x20000098ff787230 */ /* 0x100fe40000004100 */
[C---:B------:R-:W-:Y:S01]  /*9040*/  FMUL R50, R70.reuse, R57 ;  /* 0x0000003946327220 */ /* 0x040fe20000400000 */
[C---:B------:R-:W-:Y:S01]  /*9050*/  FMUL R51, R70.reuse, R58 ;  /* 0x0000003a46337220 */ /* 0x040fe20000400000 */
[C---:B------:R-:W-:Y:S01]  /*9060*/  FMUL R53, R70.reuse, R60 ;  /* 0x0000003c46357220 */ /* 0x040fe20000400000 */
[C---:B------:R-:W-:Y:S01]  /*9070*/  FFMA R43, R73.reuse, R116, R43 ;  /* 0x00000074492b7223 */ /* 0x040fe2000000002b */
[----:B------:R-:W-:Y:S02]  /*9080*/  HADD2.F32 R121, -RZ, R152.H1_H1 ;  /* 0x30000098ff797230 */ /* 0x000fe40000004100 */
[C---:B------:R-:W-:Y:S01]  /*9090*/  FMUL R47, R70.reuse, R54 ;  /* 0x00000036462f7220 */ /* 0x040fe20000400000 */
[C---:B------:R-:W-:Y:S01]  /*90a0*/  FMUL R57, R70.reuse, R64 ;  /* 0x0000004046397220 */ /* 0x040fe20000400000 */
[C---:B------:R-:W-:Y:S01]  /*90b0*/  FMUL R58, R70.reuse, R65 ;  /* 0x00000041463a7220 */ /* 0x040fe20000400000 */
[C---:B------:R-:W-:Y:S01]  /*90c0*/  FMUL R60, R70.reuse, R67 ;  /* 0x00000043463c7220 */ /* 0x040fe20000400000 */
[----:B------:R-:W-:Y:S01]  /*90d0*/  FFMA R44, R73, R117, R44 ;  /* 0x00000075492c7223 */ /* 0x000fe2000000002c */
[C---:B------:R-:W-:Y:S01]  /*90e0*/  FMUL R48, R70.reuse, R55 ;  /* 0x0000003746307220 */ /* 0x040fe20000400000 */
[----:B------:R-:W-:Y:S01]  /*90f0*/  F2FP.SATFINITE.E4M3.F32.PACK_AB_MERGE_C R64, R5, R4, R76 ;  /* 0x000000040540723e */ /* 0x000fe2000480704c */
[----:B------:R-:W-:Y:S01]  /*9100*/  FFMA R45, R73, R118, R45 ;  /* 0x00000076492d7223 */ /* 0x000fe2000000002d */
[----:B------:R-:W-:Y:S01]  /*9110*/  F2FP.SATFINITE.E4M3.F32.PACK_AB_MERGE_C R65, R9, R8, R78 ;  /* 0x000000080941723e */ /* 0x000fe2000480704e */
[----:B------:R-:W-:Y:S01]  /*9120*/  FMUL R49, R70, R56 ;  /* 0x0000003846317220 */ /* 0x000fe20000400000 */
[----:B------:R-:W-:Y:S01]  /*9130*/  F2FP.SATFINITE.E4M3.F32.PACK_AB_MERGE_C R67, R2, R0, R3 ;  /* 0x000000000243723e */ /* 0x000fe20004807003 */
[C---:B------:R-:W-:Y:S01]  /*9140*/  FFMA R46, R73.reuse, R119, R46 ;  /* 0x00000077492e7223 */ /* 0x040fe2000000002e */
[----:B------:R-:W-:Y:S01]  /*9150*/  F2FP.F16.E4M3.UNPACK_B R154, R154.H1 ;  /* 0x0000009aff9a723e */ /* 0x000fe200030006ff */
[--C-:B------:R-:W-:Y:S02]  /*9160*/  HADD2.F32 R124, -RZ, R153.reuse.H0_H0 ;  /* 0x20000099ff7c7230 */ /* 0x100fe40000004100 */
[C---:B------:R-:W-:Y:S01]  /*9170*/  FFMA R47, R73.reuse, R120, R47 ;  /* 0x00000078492f7223 */ /* 0x040fe2000000002f */
[----:B------:R1:W-:Y:S01]  /*9180*/  STS.128 [R137+UR44+0x6200], R64 ;  /* 0x0062004089007988 */ /* 0x0003e20008000c2c */
[----:B------:R-:W-:Y:S02]  /*9190*/  HADD2.F32 R125, -RZ, R153.H1_H1 ;  /* 0x30000099ff7d7230 */ /* 0x000fe40000004100 */
[C---:B------:R-:W-:Y:S01]  /*91a0*/  FFMA R48, R73.reuse, R121, R48 ;  /* 0x0000007949307223 */ /* 0x040fe20000000030 */
[C---:B------:R-:W-:Y:S01]  /*91b0*/  FFMA R49, R73.reuse, R122, R49 ;  /* 0x0000007a49317223 */ /* 0x040fe20000000031 */
[----:B------:R-:W-:Y:S01]  /*91c0*/  F2FP.F16.E4M3.UNPACK_B R155, R155.H1 ;  /* 0x0000009bff9b723e */ /* 0x000fe200030006ff */
[C---:B------:R-:W-:Y:S01]  /*91d0*/  FFMA R50, R73.reuse, R123, R50 ;  /* 0x0000007b49327223 */ /* 0x040fe20000000032 */
[----:B------:R-:W-:Y:S01]  /*91e0*/  FMUL R54, R70, R61 ;  /* 0x0000003d46367220 */ /* 0x000fe20000400000 */
[--C-:B------:R-:W-:Y:S01]  /*91f0*/  HADD2.F32 R128, -RZ, R154.reuse.H0_H0 ;  /* 0x2000009aff807230 */ /* 0x100fe20000004100 */
[----:B------:R1:W-:Y:S01]  /*9200*/  STS.128 [R182+0x6010], R16 ;  /* 0x00601010b6007388 */ /* 0x0003e20000000c00 */
[----:B------:R-:W-:Y:S01]  /*9210*/  F2FP.SATFINITE.E4M3.F32.PACK_AB_MERGE_C R35, R36, R35, RZ ;  /* 0x000000232423723e */ /* 0x000fe200048070ff */
[C---:B------:R-:W-:Y:S01]  /*9220*/  FFMA R51, R73.reuse, R124, R51 ;  /* 0x0000007c49337223 */ /* 0x040fe20000000033 */
[----:B------:R-:W-:Y:S01]  /*9230*/  F2FP.SATFINITE.E4M3.F32.PACK_AB_MERGE_C R39, R40, R39, RZ ;  /* 0x000000272827723e */ /* 0x000fe200048070ff */
[----:B------:R-:W-:Y:S02]  /*9240*/  HADD2.F32 R129, -RZ, R154.H1_H1 ;  /* 0x3000009aff817230 */ /* 0x000fe40000004100 */
[C---:B------:R-:W-:Y:S01]  /*9250*/  FMUL R55, R70.reuse, R62 ;  /* 0x0000003e46377220 */ /* 0x040fe20000400000 */
[C---:B------:R-:W-:Y:S01]  /*9260*/  FFMA R52, R73.reuse, R125, R52 ;  /* 0x0000007d49347223 */ /* 0x040fe20000000034 */
[----:B------:R-:W-:Y:S01]  /*9270*/  FMUL R56, R70, R63 ;  /* 0x0000003f46387220 */ /* 0x000fe20000400000 */
[C---:B------:R-:W-:Y:S01]  /*9280*/  FFMA R53, R73.reuse, R126, R53 ;  /* 0x0000007e49357223 */ /* 0x040fe20000000035 */
[C---:B------:R-:W-:Y:S01]  /*9290*/  FFMA R54, R73.reuse, R127, R54 ;  /* 0x0000007f49367223 */ /* 0x040fe20000000036 */
[--C-:B------:R-:W-:Y:S02]  /*92a0*/  HADD2.F32 R74, -RZ, R155.reuse.H0_H0 ;  /* 0x2000009bff4a7230 */ /* 0x100fe40000004100 */
[C---:B------:R-:W-:Y:S01]  /*92b0*/  FFMA R55, R73.reuse, R128, R55 ;  /* 0x0000008049377223 */ /* 0x040fe20000000037 */
[----:B------:R-:W-:Y:S02]  /*92c0*/  HADD2.F32 R131, -RZ, R155.H1_H1 ;  /* 0x3000009bff837230 */ /* 0x000fe40000004100 */
[C---:B------:R-:W-:Y:S01]  /*92d0*/  FFMA R56, R73.reuse, R129, R56 ;  /* 0x0000008149387223 */ /* 0x040fe20000000038 */
[----:B------:R-:W-:Y:S01]  /*92e0*/  F2FP.SATFINITE.E4M3.F32.PACK_AB_MERGE_C R43, R44, R43, RZ ;  /* 0x0000002b2c2b723e */ /* 0x000fe200048070ff */
[C---:B------:R-:W-:Y:S01]  /*92f0*/  FFMA R57, R73.reuse, R72, R57 ;  /* 0x0000004849397223 */ /* 0x040fe20000000039 */
[C---:B------:R-:W-:Y:S01]  /*9300*/  FFMA R58, R73.reuse, R75, R58 ;  /* 0x0000004b493a7223 */ /* 0x040fe2000000003a */
[C---:B------:R-:W-:Y:S01]  /*9310*/  FFMA R59, R73.reuse, R74, R59 ;  /* 0x0000004a493b7223 */ /* 0x040fe2000000003b */
[----:B------:R-:W-:Y:S01]  /*9320*/  F2FP.SATFINITE.E4M3.F32.PACK_AB_MERGE_C R33, R34, R33, R35 ;  /* 0x000000212221723e */ /* 0x000fe20004807023 */
[----:B------:R-:W-:Y:S01]  /*9330*/  FFMA R60, R73, R131, R60 ;  /* 0x00000083493c7223 */ /* 0x000fe2000000003c */
[----:B------:R-:W-:Y:S02]  /*9340*/  F2FP.SATFINITE.E4M3.F32.PACK_AB_MERGE_C R32, R30, R29, R32 ;  /* 0x0000001d1e20723e */ /* 0x000fe40004807020 */
        /* <DEDUP_REMOVED lines=11> */
[----:B------:R-:W-:Y:S03]  /*9400*/  IADD3 R68, PT, PT, R68, 0x1, RZ ;  /* 0x0000000144447810 */ /* 0x000fe60007ffe0ff */
        /* <DEDUP_REMOVED lines=9> */
[----:B------:R-:W-:Y:S02]  /*94a0*/  UIADD3 UR4, UP0, UPT, UR62, 0x680, URZ ;  /* 0x000006803e047890 */ /* 0x000fe4000ff1e0ff */
[----:B------:R-:W-:Y:S02]  /*94b0*/  UIADD3 UR9, UPT, UPT, UR49, 0x40, URZ ;  /* 0x0000004031097890 */ /* 0x000fe4000fffe0ff */
[----:B------:R-:W-:Y:S02]  /*94c0*/  UIADD3 UR8, UPT, UPT, UR44, 0x6200, URZ ;  /* 0x000062002c087890 */ /* 0x000fe4000fffe0ff */
[----:B------:R-:W-:Y:S01]  /*94d0*/  UIADD3.X UR5, UPT, UPT, URZ, UR63, URZ, UP0, !UPT ;  /* 0x0000003fff057290 */ /* 0x000fe200087fe4ff */
[----:B------:R-:W-:Y:S01]  /*94e0*/  UMOV UR10, UR50 ;  /* 0x00000032000a7c82 */ /* 0x000fe20008000000 */
[----:B------:R-:W-:Y:S07]  /*94f0*/  UMOV UR11, UR36 ;  /* 0x00000024000b7c82 */ /* 0x000fee0008000000 */
[----:B------:R2:W-:Y:S01]  /*9500*/  UTMASTG.3D [UR8], [UR4] ;  /* 0x00000008040073b5 */ /* 0x0005e20008010000 */
[----:B------:R0:W-:Y:S01]  /*9510*/  UTMACMDFLUSH ;  /* 0x00000000000079b7 */ /* 0x0001e20000000000 */
[----:B--2---:R-:W-:Y:S04]  /*9520*/  DEPBAR.LE SB0, 0x1 ;  /* 0x000080400000791a */ /* 0x004fe80000000000 */
.L_x_135:
[----:B------:R-:W-:Y:S05]  /*9530*/  BSYNC.RECONVERGENT B0 ;  /* 0x0000000000007941 */ /* 0x000fea0003800200 */
.L_x_134:
[----:B------:R-:W-:Y:S01]  /*9540*/  BAR.SYNC.DEFER_BLOCKING 0x1, 0x80 ;  /* 0x0042000000007b1d */ /* 0x000fe20000010000 */
[----:B------:R-:W-:Y:S01]  /*9550*/  ISETP.NE.AND P0, PT, R165, 0x2, PT ;  /* 0x00000002a500780c */ /* 0x000fe20003f05270 */
[----:B------:R-:W-:Y:S01]  /*9560*/  UISETP.NE.AND UP0, UPT, UR45, URZ, UPT ;  /* 0x000000ff2d00728c */ /* 0x000fe2000bf05270 */
[----:B------:R-:W-:Y:S01]  /*9570*/  ISETP.NE.AND P1, PT, R68, 0x4, PT ;  /* 0x000000044400780c */ /* 0x000fe20003f25270 */
[----:B------:R-:W-:Y:S01]  /*9580*/  UIADD3 UR20, UPT, UPT, UR37, UR59, URZ ;  /* 0x0000003b25147290 */ /* 0x000fe2000fffe0ff */
[----:B------:R-:W-:Y:S01]  /*9590*/  SEL R3, RZ, 0x1, P0 ;  /* 0x00000001ff037807 */ /* 0x000fe20000000000 */
[----:B------:R-:W-:Y:S01]  /*95a0*/  UIADD3 UR16, UPT, UPT, UR38, UR60, URZ ;  /* 0x0000003c26107290 */ /* 0x000fe2000fffe0ff */
[----:B------:R-:W-:Y:S02]  /*95b0*/  SEL R0, RZ, 0x1, P1 ;  /* 0x00000001ff007807 */ /* 0x000fe40000800000 */
[----:B------:R-:W-:Y:S02]  /*95c0*/  LOP3.LUT R170, R170, R3, RZ, 0x3c, !PT ;  /* 0x00000003aaaa7212 */ /* 0x000fe400078e3cff */
[----:B------:R-:W-:Y:S02]  /*95d0*/  LOP3.LUT R171, R171, R0, RZ, 0x3c, !PT ;  /* 0x00000000abab7212 */ /* 0x000fe400078e3cff */
[----:B------:R-:W-:Y:S02]  /*95e0*/  SEL R165, R165, RZ, P0 ;  /* 0x000000ffa5a57207 */ /* 0x000fe40000000000 */
[----:B------:R-:W-:Y:S01]  /*95f0*/  SEL R68, R68, RZ, P1 ;  /* 0x000000ff44447207 */ /* 0x000fe20000800000 */
[----:B------:R-:W-:Y:S01]  /*9600*/  UMOV UR36, UR58 ;  /* 0x0000003a00247c82 */ /* 0x000fe20008000000 */
[----:B------:R-:W-:Y:S05]  /*9610*/  BRA.U UP0, `(.L_x_136) ;  /* 0xffffffc500787547 */ /* 0x000fea000b83ffff */
[----:B------:R-:W-:Y:S05]  /*9620*/  EXIT ;  /* 0x000000000000794d */ /* 0x000fea0003800000 */
.L_x_25:
[----:B--2---:R2:W3:Y:S02]  /*9630*/  SYNCS.PHASECHK.TRANS64.TRYWAIT P0, [R0+URZ+0x1a0], R3 ;  /* 0x0001a003000075a7 */ /* 0x0044e400080011ff */
[----:B---3--:R-:W-:Y:S05]  /*9640*/  @!P0 NANOSLEEP.SYNCS 0x989680 ;  /* 0x009896800000895d */ /* 0x008fea0003900000 */
[----:B------:R-:W3:Y:S02]  /*9650*/  @!P0 SYNCS.PHASECHK.TRANS64 P0, [R0+URZ+0x1a0], R3 ;  /* 0x0001a003000085a7 */ /* 0x000ee400080010ff */
[----:B---3--:R-:W-:Y:S05]  /*9660*/  @!P0 BRA `(.L_x_25) ;  /* 0xfffffffc00f08947 */ /* 0x008fea000383ffff */
[----:B------:R-:W-:Y:S05]  /*9670*/  BRA `(.L_x_137) ;  /* 0xffffff84005c7947 */ /* 0x000fea000383ffff */
.L_x_28:
[----:B--2---:R-:W-:-:S07]  /*9680*/  MOV R0, UR33 ;  /* 0x0000002100007c02 */ /* 0x004fce0008000f00 */
.L_x_138:
[----:B--2---:R2:W3:Y:S02]  /*9690*/  SYNCS.PHASECHK.TRANS64.TRYWAIT P0, [R0+URZ+0x80], R3 ;  /* 0x00008003000075a7 */ /* 0x0044e400080011ff */
[----:B---3--:R-:W-:Y:S05]  /*96a0*/  @!P0 NANOSLEEP.SYNCS 0x989680 ;  /* 0x009896800000895d */ /* 0x008fea0003900000 */
[----:B------:R-:W3:Y:S02]  /*96b0*/  @!P0 SYNCS.PHASECHK.TRANS64 P0, [R0+URZ+0x80], R3 ;  /* 0x00008003000085a7 */ /* 0x000ee400080010ff */
[----:B---3--:R-:W-:Y:S05]  /*96c0*/  @!P0 BRA `(.L_x_138) ;  /* 0xfffffffc00f08947 */ /* 0x008fea000383ffff */
[----:B------:R-:W-:Y:S05]  /*96d0*/  BRA `(.L_x_27) ;  /* 0xffffff8400ac7947 */ /* 0x000fea000383ffff */
.L_x_35:
[----:B-1----:R-:W-:-:S07]  /*96e0*/  MOV R0, UR17 ;  /* 0x0000001100007c02 */ /* 0x002fce0008000f00 */
.L_x_139:
[----:B-1----:R1:W2:Y:S02]  /*96f0*/  SYNCS.PHASECHK.TRANS64.TRYWAIT P0, [R0+URZ+0x80], R3 ;  /* 0x00008003000075a7 */ /* 0x0022a400080011ff */
[----:B--2---:R-:W-:Y:S05]  /*9700*/  @!P0 NANOSLEEP.SYNCS 0x989680 ;  /* 0x009896800000895d */ /* 0x004fea0003900000 */
[----:B------:R-:W2:Y:S02]  /*9710*/  @!P0 SYNCS.PHASECHK.TRANS64 P0, [R0+URZ+0x80], R3 ;  /* 0x00008003000085a7 */ /* 0x000ea400080010ff */
[----:B--2---:R-:W-:Y:S05]  /*9720*/  @!P0 BRA `(.L_x_139) ;  /* 0xfffffffc00f08947 */ /* 0x004fea000383ffff */
[----:B------:R-:W-:Y:S05]  /*9730*/  BRA `(.L_x_34) ;  /* 0xffffff88006c7947 */ /* 0x000fea000383ffff */
.L_x_40:
[----:B-1----:R1:W2:Y:S02]  /*9740*/  SYNCS.PHASECHK.TRANS64.TRYWAIT P0, [R3+URZ+0x130], R0 ;  /* 0x00013000030075a7 */ /* 0x0022a400080011ff */
[----:B--2---:R-:W-:Y:S05]  /*9750*/  @!P0 NANOSLEEP.SYNCS 0x989680 ;  /* 0x009896800000895d */ /* 0x004fea0003900000 */
[----:B------:R-:W2:Y:S02]  /*9760*/  @!P0 SYNCS.PHASECHK.TRANS64 P0, [R3+URZ+0x130], R0 ;  /* 0x00013000030085a7 */ /* 0x000ea400080010ff */
[----:B--2---:R-:W-:Y:S05]  /*9770*/  @!P0 BRA `(.L_x_40) ;  /* 0xfffffffc00f08947 */ /* 0x004fea000383ffff */
[----:B------:R-:W-:Y:S05]  /*9780*/  BRA `(.L_x_140) ;  /* 0xffffff8c00107947 */ /* 0x000fea000383ffff */
.L_x_44:
[----:B-1----:R-:W-:-:S07]  /*9790*/  MOV R0, UR4 ;  /* 0x0000000400007c02 */ /* 0x002fce0008000f00 */
.L_x_141:
[----:B-1----:R1:W2:Y:S02]  /*97a0*/  SYNCS.PHASECHK.TRANS64.TRYWAIT P0, [R0+URZ], R3 ;  /* 0x00000003000075a7 */ /* 0x0022a400080011ff */
[----:B--2---:R-:W-:Y:S05]  /*97b0*/  @!P0 NANOSLEEP.SYNCS 0x989680 ;  /* 0x009896800000895d */ /* 0x004fea0003900000 */
[----:B------:R-:W2:Y:S02]  /*97c0*/  @!P0 SYNCS.PHASECHK.TRANS64 P0, [R0+URZ], R3 ;  /* 0x00000003000085a7 */ /* 0x000ea400080010ff */
[----:B--2---:R-:W-:Y:S05]  /*97d0*/  @!P0 BRA `(.L_x_141) ;  /* 0xfffffffc00f08947 */ /* 0x004fea000383ffff */
[----:B------:R-:W-:Y:S05]  /*97e0*/  BRA `(.L_x_142) ;  /* 0xffffff9000b47947 */ /* 0x000fea000383ffff */
.L_x_45:
[----:B------:R-:W-:-:S07]  /*97f0*/  MOV R0, UR5 ;  /* 0x0000000500007c02 */ /* 0x000fce0008000f00 */
.L_x_143:
[----:B-1----:R1:W2:Y:S02]  /*9800*/  SYNCS.PHASECHK.TRANS64.TRYWAIT P0, [R0+URZ], R3 ;  /* 0x00000003000075a7 */ /* 0x0022a400080011ff */
[----:B--2---:R-:W-:Y:S05]  /*9810*/  @!P0 NANOSLEEP.SYNCS 0x989680 ;  /* 0x009896800000895d */ /* 0x004fea0003900000 */
[----:B------:R-:W2:Y:S02]  /*9820*/  @!P0 SYNCS.PHASECHK.TRANS64 P0, [R0+URZ], R3 ;  /* 0x00000003000085a7 */ /* 0x000ea400080010ff */
[----:B--2---:R-:W-:Y:S05]  /*9830*/  @!P0 BRA `(.L_x_143) ;  /* 0xfffffffc00f08947 */ /* 0x004fea000383ffff */
[----:B------:R-:W-:Y:S05]  /*9840*/  BRA `(.L_x_144) ;  /* 0xffffff9000c07947 */ /* 0x000fea000383ffff */
.L_x_46:
[----:B------:R-:W-:-:S07]  /*9850*/  MOV R0, UR5 ;  /* 0x0000000500007c02 */ /* 0x000fce0008000f00 */
.L_x_145:
[----:B-1----:R1:W2:Y:S02]  /*9860*/  SYNCS.PHASECHK.TRANS64.TRYWAIT P0, [R0+URZ], R3 ;  /* 0x00000003000075a7 */ /* 0x0022a400080011ff */
[----:B--2---:R-:W-:Y:S05]  /*9870*/  @!P0 NANOSLEEP.SYNCS 0x989680 ;  /* 0x009896800000895d */ /* 0x004fea0003900000 */
[----:B------:R-:W2:Y:S02]  /*9880*/  @!P0 SYNCS.PHASECHK.TRANS64 P0, [R0+URZ], R3 ;  /* 0x00000003000085a7 */ /* 0x000ea400080010ff */
[----:B--2---:R-:W-:Y:S05]  /*9890*/  @!P0 BRA `(.L_x_145) ;  /* 0xfffffffc00f08947 */ /* 0x004fea000383ffff */
[----:B------:R-:W-:Y:S05]  /*98a0*/  BRA `(.L_x_146) ;  /* 0xffffff9000cc7947 */ /* 0x000fea000383ffff */
.L_x_47:
[----:B------:R-:W-:-:S07]  /*98b0*/  MOV R0, UR5 ;  /* 0x0000000500007c02 */ /* 0x000fce0008000f00 */
.L_x_147:
[----:B-1----:R1:W2:Y:S02]  /*98c0*/  SYNCS.PHASECHK.TRANS64.TRYWAIT P0, [R0+URZ], R3 ;  /* 0x00000003000075a7 */ /* 0x0022a400080011ff */
[----:B--2---:R-:W-:Y:S05]  /*98d0*/  @!P0 NANOSLEEP.SYNCS 0x989680 ;  /* 0x009896800000895d */ /* 0x004fea0003900000 */
[----:B------:R-:W2:Y:S02]  /*98e0*/  @!P0 SYNCS.PHASECHK.TRANS64 P0, [R0+URZ], R3 ;  /* 0x00000003000085a7 */ /* 0x000ea400080010ff */
[----:B--2---:R-:W-:Y:S05]  /*98f0*/  @!P0 BRA `(.L_x_147) ;  /* 0xfffffffc00f08947 */ /* 0x004fea000383ffff */
[----:B------:R-:W-:Y:S05]  /*9900*/  BRA `(.L_x_148) ;  /* 0xffffff9000d87947 */ /* 0x000fea000383ffff */
.L_x_48:
[----:B------:R-:W-:-:S07]  /*9910*/  MOV R0, UR5 ;  /* 0x0000000500007c02 */ /* 0x000fce0008000f00 */
.L_x_149:
[----:B-1----:R1:W2:Y:S02]  /*9920*/  SYNCS.PHASECHK.TRANS64.TRYWAIT P0, [R0+URZ], R3 ;  /* 0x00000003000075a7 */ /* 0x0022a400080011ff */
[----:B--2---:R-:W-:Y:S05]  /*9930*/  @!P0 NANOSLEEP.SYNCS 0x989680 ;  /* 0x009896800000895d */ /* 0x004fea0003900000 */
[----:B------:R-:W2:Y:S02]  /*9940*/  @!P0 SYNCS.PHASECHK.TRANS64 P0, [R0+URZ], R3 ;  /* 0x00000003000085a7 */ /* 0x000ea400080010ff */
[----:B--2---:R-:W-:Y:S05]  /*9950*/  @!P0 BRA `(.L_x_149) ;  /* 0xfffffffc00f08947 */ /* 0x004fea000383ffff */
[----:B------:R-:W-:Y:S05]  /*9960*/  BRA `(.L_x_150) ;  /* 0xffffff9000e47947 */ /* 0x000fea000383ffff */
.L_x_49:
[----:B------:R-:W-:-:S07]  /*9970*/  MOV R0, UR5 ;  /* 0x0000000500007c02 */ /* 0x000fce0008000f00 */
.L_x_151:
[----:B-1----:R1:W2:Y:S02]  /*9980*/  SYNCS.PHASECHK.TRANS64.TRYWAIT P0, [R0+URZ], R3 ;  /* 0x00000003000075a7 */ /* 0x0022a400080011ff */
[----:B--2---:R-:W-:Y:S05]  /*9990*/  @!P0 NANOSLEEP.SYNCS 0x989680 ;  /* 0x009896800000895d */ /* 0x004fea0003900000 */
[----:B------:R-:W2:Y:S02]  /*99a0*/  @!P0 SYNCS.PHASECHK.TRANS64 P0, [R0+URZ], R3 ;  /* 0x00000003000085a7 */ /* 0x000ea400080010ff */
[----:B--2---:R-:W-:Y:S05]  /*99b0*/  @!P0 BRA `(.L_x_151) ;  /* 0xfffffffc00f08947 */ /* 0x004fea000383ffff */
[----:B------:R-:W-:Y:S05]  /*99c0*/  BRA `(.L_x_152) ;  /* 0xffffff9000f07947 */ /* 0x000fea000383ffff */
.L_x_50:
[----:B------:R-:W-:-:S07]  /*99d0*/  MOV R0, UR5 ;  /* 0x0000000500007c02 */ /* 0x000fce0008000f00 */
.L_x_153:
[----:B-1----:R1:W2:Y:S02]  /*99e0*/  SYNCS.PHASECHK.TRANS64.TRYWAIT P0, [R0+URZ], R3 ;  /* 0x00000003000075a7 */ /* 0x0022a400080011ff */
[----:B--2---:R-:W-:Y:S05]  /*99f0*/  @!P0 NANOSLEEP.SYNCS 0x989680 ;  /* 0x009896800000895d */ /* 0x004fea0003900000 */
[----:B------:R-:W2:Y:S02]  /*9a00*/  @!P0 SYNCS.PHASECHK.TRANS64 P0, [R0+URZ], R3 ;  /* 0x00000003000085a7 */ /* 0x000ea400080010ff */
[----:B--2---:R-:W-:Y:S05]  /*9a10*/  @!P0 BRA `(.L_x_153) ;  /* 0xfffffffc00f08947 */ /* 0x004fea000383ffff */
[----:B------:R-:W-:Y:S05]  /*9a20*/  BRA `(.L_x_154) ;  /* 0xffffff9000fc7947 */ /* 0x000fea000383ffff */
.L_x_51:
[----:B------:R-:W-:-:S07]  /*9a30*/  MOV R0, UR5 ;  /* 0x0000000500007c02 */ /* 0x000fce0008000f00 */
.L_x_155:
[----:B-1----:R1:W2:Y:S02]  /*9a40*/  SYNCS.PHASECHK.TRANS64.TRYWAIT P0, [R0+URZ], R3 ;  /* 0x00000003000075a7 */ /* 0x0022a400080011ff */
[----:B--2---:R-:W-:Y:S05]  /*9a50*/  @!P0 NANOSLEEP.SYNCS 0x989680 ;  /* 0x009896800000895d */ /* 0x004fea0003900000 */
[----:B------:R-:W2:Y:S02]  /*9a60*/  @!P0 SYNCS.PHASECHK.TRANS64 P0, [R0+URZ], R3 ;  /* 0x00000003000085a7 */ /* 0x000ea400080010ff */
[----:B--2---:R-:W-:Y:S05]  /*9a70*/  @!P0 BRA `(.L_x_155) ;  /* 0xfffffffc00f08947 */ /* 0x004fea000383ffff */
[----:B------:R-:W-:Y:S05]  /*9a80*/  BRA `(.L_x_156) ;  /* 0xffffff9400087947 */ /* 0x000fea000383ffff */
.L_x_52:
[----:B------:R-:W-:-:S07]  /*9a90*/  MOV R0, UR5 ;  /* 0x0000000500007c02 */ /* 0x000fce0008000f00 */
.L_x_157:
[----:B-1----:R1:W2:Y:S02]  /*9aa0*/  SYNCS.PHASECHK.TRANS64.TRYWAIT P0, [R0+URZ], R3 ;  /* 0x00000003000075a7 */ /* 0x0022a400080011ff */
[----:B--2---:R-:W-:Y:S05]  /*9ab0*/  @!P0 NANOSLEEP.SYNCS 0x989680 ;  /* 0x009896800000895d */ /* 0x004fea0003900000 */
[----:B------:R-:W2:Y:S02]  /*9ac0*/  @!P0 SYNCS.PHASECHK.TRANS64 P0, [R0+URZ], R3 ;  /* 0x00000003000085a7 */ /* 0x000ea400080010ff */
[----:B--2---:R-:W-:Y:S05]  /*9ad0*/  @!P0 BRA `(.L_x_157) ;  /* 0xfffffffc00f08947 */ /* 0x004fea000383ffff */
[----:B------:R-:W-:Y:S05]  /*9ae0*/  BRA `(.L_x_158) ;  /* 0xffffff9400147947 */ /* 0x000fea000383ffff */
.L_x_53:
[----:B------:R-:W-:-:S07]  /*9af0*/  MOV R0, UR5 ;  /* 0x0000000500007c02 */ /* 0x000fce0008000f00 */
.L_x_159:
[----:B-1----:R1:W2:Y:S02]  /*9b00*/  SYNCS.PHASECHK.TRANS64.TRYWAIT P0, [R0+URZ], R3 ;  /* 0x00000003000075a7 */ /* 0x0022a400080011ff */
[----:B--2---:R-:W-:Y:S05]  /*9b10*/  @!P0 NANOSLEEP.SYNCS 0x989680 ;  /* 0x009896800000895d */ /* 0x004fea0003900000 */
[----:B------:R-:W2:Y:S02]  /*9b20*/  @!P0 SYNCS.PHASECHK.TRANS64 P0, [R0+URZ], R3 ;  /* 0x00000003000085a7 */ /* 0x000ea400080010ff */
[----:B--2---:R-:W-:Y:S05]  /*9b30*/  @!P0 BRA `(.L_x_159) ;  /* 0xfffffffc00f08947 */ /* 0x004fea000383ffff */
[----:B------:R-:W-:Y:S05]  /*9b40*/  BRA `(.L_x_160) ;  /* 0xffffff9400207947 */ /* 0x000fea000383ffff */
.L_x_54:
[----:B------:R-:W-:-:S07]  /*9b50*/  MOV R0, UR5 ;  /* 0x0000000500007c02 */ /* 0x000fce0008000f00 */
.L_x_161:
[----:B-1----:R1:W2:Y:S02]  /*9b60*/  SYNCS.PHASECHK.TRANS64.TRYWAIT P0, [R0+URZ], R3 ;  /* 0x00000003000075a7 */ /* 0x0022a400080011ff */
[----:B--2---:R-:W-:Y:S05]  /*9b70*/  @!P0 NANOSLEEP.SYNCS 0x989680 ;  /* 0x009896800000895d */ /* 0x004fea0003900000 */
[----:B------:R-:W2:Y:S02]  /*9b80*/  @!P0 SYNCS.PHASECHK.TRANS64 P0, [R0+URZ], R3 ;  /* 0x00000003000085a7 */ /* 0x000ea400080010ff */
[----:B--2---:R-:W-:Y:S05]  /*9b90*/  @!P0 BRA `(.L_x_161) ;  /* 0xfffffffc00f08947 */ /* 0x004fea000383ffff */
[----:B------:R-:W-:Y:S05]  /*9ba0*/  BRA `(.L_x_162) ;  /* 0xffffff94002c7947 */ /* 0x000fea000383ffff */
.L_x_55:
[----:B------:R-:W-:-:S07]  /*9bb0*/  MOV R0, UR5 ;  /* 0x0000000500007c02 */ /* 0x000fce0008000f00 */
.L_x_163:
[----:B-1----:R1:W2:Y:S02]  /*9bc0*/  SYNCS.PHASECHK.TRANS64.TRYWAIT P0, [R0+URZ], R3 ;  /* 0x00000003000075a7 */ /* 0x0022a400080011ff */
[----:B--2---:R-:W-:Y:S05]  /*9bd0*/  @!P0 NANOSLEEP.SYNCS 0x989680 ;  /* 0x009896800000895d */ /* 0x004fea0003900000 */
[----:B------:R-:W2:Y:S02]  /*9be0*/  @!P0 SYNCS.PHASECHK.TRANS64 P0, [R0+URZ], R3 ;  /* 0x00000003000085a7 */ /* 0x000ea400080010ff */
[----:B--2---:R-:W-:Y:S05]  /*9bf0*/  @!P0 BRA `(.L_x_163) ;  /* 0xfffffffc00f08947 */ /* 0x004fea000383ffff */
[----:B------:R-:W-:Y:S05]  /*9c00*/  BRA `(.L_x_164) ;  /* 0xffffff9400387947 */ /* 0x000fea000383ffff */
.L_x_56:
[----:B------:R-:W-:-:S07]  /*9c10*/  MOV R0, UR5 ;  /* 0x0000000500007c02 */ /* 0x000fce0008000f00 */
.L_x_165:
[----:B-1----:R1:W2:Y:S02]  /*9c20*/  SYNCS.PHASECHK.TRANS64.TRYWAIT P0, [R0+URZ], R3 ;  /* 0x00000003000075a7 */ /* 0x0022a400080011ff */
[----:B--2---:R-:W-:Y:S05]  /*9c30*/  @!P0 NANOSLEEP.SYNCS 0x989680 ;  /* 0x009896800000895d */ /* 0x004fea0003900000 */
[----:B------:R-:W2:Y:S02]  /*9c40*/  @!P0 SYNCS.PHASECHK.TRANS64 P0, [R0+URZ], R3 ;  /* 0x00000003000085a7 */ /* 0x000ea400080010ff */
[----:B--2---:R-:W-:Y:S05]  /*9c50*/  @!P0 BRA `(.L_x_165) ;  /* 0xfffffffc00f08947 */ /* 0x004fea000383ffff */
[----:B------:R-:W-:Y:S05]  /*9c60*/  BRA `(.L_x_166) ;  /* 0xffffff9400447947 */ /* 0x000fea000383ffff */
.L_x_57:
[----:B------:R-:W-:-:S07]  /*9c70*/  MOV R0, UR5 ;  /* 0x0000000500007c02 */ /* 0x000fce0008000f00 */
.L_x_167:
[----:B-1----:R1:W2:Y:S02]  /*9c80*/  SYNCS.PHASECHK.TRANS64.TRYWAIT P0, [R0+URZ], R3 ;  /* 0x00000003000075a7 */ /* 0x0022a400080011ff */
[----:B--2---:R-:W-:Y:S05]  /*9c90*/  @!P0 NANOSLEEP.SYNCS 0x989680 ;  /* 0x009896800000895d */ /* 0x004fea0003900000 */
[----:B------:R-:W2:Y:S02]  /*9ca0*/  @!P0 SYNCS.PHASECHK.TRANS64 P0, [R0+URZ], R3 ;  /* 0x00000003000085a7 */ /* 0x000ea400080010ff */
[----:B--2---:R-:W-:Y:S05]  /*9cb0*/  @!P0 BRA `(.L_x_167) ;  /* 0xfffffffc00f08947 */ /* 0x004fea000383ffff */
[----:B------:R-:W-:Y:S05]  /*9cc0*/  BRA `(.L_x_168) ;  /* 0xffffff9400507947 */ /* 0x000fea000383ffff */
.L_x_58:
[----:B------:R-:W-:-:S07]  /*9cd0*/  MOV R0, UR5 ;  /* 0x0000000500007c02 */ /* 0x000fce0008000f00 */
.L_x_169:
[----:B-1----:R1:W2:Y:S02]  /*9ce0*/  SYNCS.PHASECHK.TRANS64.TRYWAIT P0, [R0+URZ], R3 ;  /* 0x00000003000075a7 */ /* 0x0022a400080011ff */
[----:B--2---:R-:W-:Y:S05]  /*9cf0*/  @!P0 NANOSLEEP.SYNCS 0x989680 ;  /* 0x009896800000895d */ /* 0x004fea0003900000 */
[----:B------:R-:W2:Y:S02]  /*9d00*/  @!P0 SYNCS.PHASECHK.TRANS64 P0, [R0+URZ], R3 ;  /* 0x00000003000085a7 */ /* 0x000ea400080010ff */
[----:B--2---:R-:W-:Y:S05]  /*9d10*/  @!P0 BRA `(.L_x_169) ;  /* 0xfffffffc00f08947 */ /* 0x004fea000383ffff */
[----:B------:R-:W-:Y:S05]  /*9d20*/  BRA `(.L_x_170) ;  /* 0xffffff94005c7947 */ /* 0x000fea000383ffff */
.L_x_61:
[----:B--2---:R2:W3:Y:S02]  /*9d30*/  SYNCS.PHASECHK.TRANS64.TRYWAIT P0, [R2+URZ+0x190], R5 ;  /* 0x00019005020075a7 */ /* 0x0044e400080011ff */
[----:B---3--:R-:W-:Y:S05]  /*9d40*/  @!P0 NANOSLEEP.SYNCS 0x989680 ;  /* 0x009896800000895d */ /* 0x008fea0003900000 */
[----:B------:R-:W3:Y:S02]  /*9d50*/  @!P0 SYNCS.PHASECHK.TRANS64 P0, [R2+URZ+0x190], R5 ;  /* 0x00019005020085a7 */ /* 0x000ee400080010ff */
[----:B---3--:R-:W-:Y:S05]  /*9d60*/  @!P0 BRA `(.L_x_61) ;  /* 0xfffffffc00f08947 */ /* 0x008fea000383ffff */
[----:B------:R-:W-:Y:S05]  /*9d70*/  BRA `(.L_x_171) ;  /* 0xffffff9400b87947 */ /* 0x000fea000383ffff */
.L_x_62:
[----:B------:R-:W-:-:S07]  /*9d80*/  MOV R2, UR4 ;  /* 0x0000000400027c02 */ /* 0x000fce0008000f00 */
.L_x_172:
[----:B--2---:R2:W3:Y:S02]  /*9d90*/  SYNCS.PHASECHK.TRANS64.TRYWAIT P0, [R2+URZ+0x140], R5 ;  /* 0x00014005020075a7 */ /* 0x0044e400080011ff */
[----:B---3--:R-:W-:Y:S05]  /*9da0*/  @!P0 NANOSLEEP.SYNCS 0x989680 ;  /* 0x009896800000895d */ /* 0x008fea0003900000 */
[----:B------:R-:W3:Y:S02]  /*9db0*/  @!P0 SYNCS.PHASECHK.TRANS64 P0, [R2+URZ+0x140], R5 ;  /* 0x00014005020085a7 */ /* 0x000ee400080010ff */
[----:B---3--:R-:W-:Y:S05]  /*9dc0*/  @!P0 BRA `(.L_x_172) ;  /* 0xfffffffc00f08947 */ /* 0x008fea000383ffff */
[----:B------:R-:W-:Y:S05]  /*9dd0*/  BRA `(.L_x_173) ;  /* 0xffffff9400c87947 */ /* 0x000fea000383ffff */
.L_x_63:
[----:B--2---:R2:W3:Y:S02]  /*9de0*/  SYNCS.PHASECHK.TRANS64.TRYWAIT P1, [R2+URZ+0x130], R5 ;  /* 0x00013005020075a7 */ /* 0x0044e400080211ff */
[----:B---3--:R-:W-:Y:S05]  /*9df0*/  @!P1 NANOSLEEP.SYNCS 0x989680 ;  /* 0x009896800000995d */ /* 0x008fea0003900000 */
[----:B------:R-:W3:Y:S02]  /*9e00*/  @!P1 SYNCS.PHASECHK.TRANS64 P1, [R2+URZ+0x130], R5 ;  /* 0x00013005020095a7 */ /* 0x000ee400080210ff */
[----:B---3--:R-:W-:Y:S05]  /*9e10*/  @!P1 BRA `(.L_x_63) ;  /* 0xfffffffc00f09947 */ /* 0x008fea000383ffff */
[----:B------:R-:W-:Y:S05]  /*9e20*/  BRA `(.L_x_174) ;  /* 0xffffff9400f87947 */ /* 0x000fea000383ffff */
.L_x_66:
[----:B------:R-:W-:-:S07]  /*9e30*/  MOV R0, UR4 ;  /* 0x0000000400007c02 */ /* 0x000fce0008000f00 */
.L_x_175:
[----:B--2---:R2:W3:Y:S02]  /*9e40*/  SYNCS.PHASECHK.TRANS64.TRYWAIT P0, [R0+URZ+0x140], R3 ;  /* 0x00014003000075a7 */ /* 0x0044e400080011ff */
[----:B---3--:R-:W-:Y:S05]  /*9e50*/  @!P0 NANOSLEEP.SYNCS 0x989680 ;  /* 0x009896800000895d */ /* 0x008fea0003900000 */
[----:B------:R-:W3:Y:S02]  /*9e60*/  @!P0 SYNCS.PHASECHK.TRANS64 P0, [R0+URZ+0x140], R3 ;  /* 0x00014003000085a7 */ /* 0x000ee400080010ff */
[----:B---3--:R-:W-:Y:S05]  /*9e70*/  @!P0 BRA `(.L_x_175) ;  /* 0xfffffffc00f08947 */ /* 0x008fea000383ffff */
[----:B------:R-:W-:Y:S05]  /*9e80*/  BRA `(.L_x_65) ;  /* 0xffffff98004c7947 */ /* 0x000fea000383ffff */
.L_x_75:
[----:B--2---:R-:W-:-:S04]  /*9e90*/  MOV R0, UR5 ;  /* 0x0000000500007c02 */ /* 0x004fc80008000f00 */
[----:B------:R2:W3:Y:S03]  /*9ea0*/  SYNCS.PHASECHK.TRANS64.TRYWAIT P0, [R0+URZ+0x8], R7 ;  /* 0x00000807000075a7 */ /* 0x0004e600080011ff */
[----:B---3--:R-:W-:Y:S05]  /*9eb0*/  @!P0 NANOSLEEP.SYNCS 0x989680 ;  /* 0x009896800000895d */ /* 0x008fea0003900000 */
[----:B------:R-:W3:Y:S02]  /*9ec0*/  @!P0 SYNCS.PHASECHK.TRANS64 P0, [R0+URZ+0x8], R7 ;  /* 0x00000807000085a7 */ /* 0x000ee400080010ff */
[----:B---3--:R-:W-:Y:S05]  /*9ed0*/  @!P0 BRA `(.L_x_75) ;  /* 0xfffffffc00ec8947 */ /* 0x008fea000383ffff */
[----:B------:R-:W-:Y:S05]  /*9ee0*/  BRA `(.L_x_74) ;  /* 0xffffff9c00007947 */ /* 0x000fea000383ffff */
.L_x_77:
[----:B------:R-:W-:Y:S01]  /*9ef0*/  BSSY B0, `(.L_x_176) ;  /* 0x0000006000007945 */ /* 0x000fe20003800000 */
[----:B------:R-:W-:-:S07]  /*9f00*/  MOV R15, 0xffffffff ;  /* 0xffffffff000f7802 */ /* 0x000fce0000000f00 */
[----:B-12--5:R-:W-:Y:S05]  /*9f10*/  WARPSYNC.COLLECTIVE R15, `(.L_x_177) ;  /* 0x000000000f0c7348 */ /* 0x026fea0003c00000 */
[----:B------:R-:W-:Y:S02]  /*9f20*/  ELECT P6, UR79, PT ;  /* 0x00000000004f782f */ /* 0x000fe400038c0000 */
[----:B------:R-:W-:Y:S01]  /*9f30*/  MOV R14, UR79 ;  /* 0x0000004f000e7c02 */ /* 0x000fe20008000f00 */
[----:B-12--5:R-:W-:Y:S10]  /*9f40*/  ENDCOLLECTIVE ;  /* 0x000000000000791b */ /* 0x026ff40003800000 */
.L_x_177:
[----:B------:R-:W-:Y:S05]  /*9f50*/  BSYNC B0 ;  /* 0x0000000000007941 */ /* 0x000fea0003800000 */
.L_x_176:
[----:B------:R-:W-:Y:S01]  /*9f60*/  PLOP3.LUT P0, PT, P6, PT, PT, 0x80, 0x8 ;  /* 0x000000000008781c */ /* 0x000fe2000370f070 */
[----:B------:R-:W-:-:S12]  /*9f70*/  BRA `(.L_x_178) ;  /* 0xffffff9c002c7947 */ /* 0x000fd8000383ffff */
.L_x_79:
[----:B--2---:R-:W-:-:S04]  /*9f80*/  MOV R0, UR5 ;  /* 0x0000000500007c02 */ /* 0x004fc80008000f00 */
[----:B------:R2:W3:Y:S03]  /*9f90*/  SYNCS.PHASECHK.TRANS64.TRYWAIT P0, [R0+URZ+0x8], R5 ;  /* 0x00000805000075a7 */ /* 0x0004e600080011ff */
[----:B---3--:R-:W-:Y:S05]  /*9fa0*/  @!P0 NANOSLEEP.SYNCS 0x989680 ;  /* 0x009896800000895d */ /* 0x008fea0003900000 */
[----:B------:R-:W3:Y:S02]  /*9fb0*/  @!P0 SYNCS.PHASECHK.TRANS64 P0, [R0+URZ+0x8], R5 ;  /* 0x00000805000085a7 */ /* 0x000ee400080010ff */
[----:B---3--:R-:W-:Y:S05]  /*9fc0*/  @!P0 BRA `(.L_x_79) ;  /* 0xfffffffc00ec8947 */ /* 0x008fea000383ffff */
[----:B------:R-:W-:Y:S05]  /*9fd0*/  BRA `(.L_x_78) ;  /* 0xffffff9c00307947 */ /* 0x000fea000383ffff */
.L_x_80:
[----:B-1----:R1:W2:Y:S02]  /*9fe0*/  SYNCS.PHASECHK.TRANS64.TRYWAIT P0, [R0+URZ+0x130], R5 ;  /* 0x00013005000075a7 */ /* 0x0022a400080011ff */
[----:B--2---:R-:W-:Y:S05]  /*9ff0*/  @!P0 NANOSLEEP.SYNCS 0x989680 ;  /* 0x009896800000895d */ /* 0x004fea0003900000 */
[----:B------:R-:W2:Y:S02]  /*a000*/  @!P0 SYNCS.PHASECHK.TRANS64 P0, [R0+URZ+0x130], R5 ;  /* 0x00013005000085a7 */ /* 0x000ea400080010ff */
[----:B--2---:R-:W-:Y:S05]  /*a010*/  @!P0 BRA `(.L_x_80) ;  /* 0xfffffffc00f08947 */ /* 0x004fea000383ffff */
[----:B------:R-:W-:Y:S05]  /*a020*/  BRA `(.L_x_179) ;  /* 0xffffffa0000c7947 */ /* 0x000fea000383ffff */
.L_x_82:
[----:B------:R-:W-:-:S07]  /*a030*/  MOV R0, UR23 ;  /* 0x0000001700007c02 */ /* 0x000fce0008000f00 */
.L_x_180:
[----:B-1----:R1:W2:Y:S02]  /*a040*/  SYNCS.PHASECHK.TRANS64.TRYWAIT P0, [R0+URZ+0x170], R5 ;  /* 0x00017005000075a7 */ /* 0x0022a400080011ff */
[----:B--2---:R-:W-:Y:S05]  /*a050*/  @!P0 NANOSLEEP.SYNCS 0x989680 ;  /* 0x009896800000895d */ /* 0x004fea0003900000 */
[----:B------:R-:W2:Y:S02]  /*a060*/  @!P0 SYNCS.PHASECHK.TRANS64 P0, [R0+URZ+0x170], R5 ;  /* 0x00017005000085a7 */ /* 0x000ea400080010ff */
[----:B--2---:R-:W-:Y:S05]  /*a070*/  @!P0 BRA `(.L_x_180) ;  /* 0xfffffffc00f08947 */ /* 0x004fea000383ffff */
[----:B------:R-:W-:Y:S05]  /*a080*/  BRA `(.L_x_181) ;  /* 0xffffffa000587947 */ /* 0x000fea000383ffff */
.L_x_85:
[----:B------:R-:W-:Y:S07]  /*a090*/  MOV R0, UR5 ;  /* 0x0000000500007c02 */ /* 0x000fee0008000f00 */
.L_x_182:
[----:B-1----:R1:W2:Y:S02]  /*a0a0*/  SYNCS.PHASECHK.TRANS64.TRYWAIT P0, [R0+URZ], R5 ;  /* 0x00000005000075a7 */ /* 0x0022a400080011ff */
[----:B--2---:R-:W-:Y:S05]  /*a0b0*/  @!P0 NANOSLEEP.SYNCS 0x989680 ;  /* 0x009896800000895d */ /* 0x004fea0003900000 */
[----:B------:R-:W2:Y:S02]  /*a0c0*/  @!P0 SYNCS.PHASECHK.TRANS64 P0, [R0+URZ], R5 ;  /* 0x00000005000085a7 */ /* 0x000ea400080010ff */
[----:B--2---:R-:W-:Y:S05]  /*a0d0*/  @!P0 BRA `(.L_x_182) ;  /* 0xfffffffc00f08947 */ /* 0x004fea000383ffff */
[----:B------:R-:W-:Y:S05]  /*a0e0*/  BRA `(.L_x_84) ;  /* 0xffffffa0006c7947 */ /* 0x000fea000383ffff */
.L_x_89:
[----:B-1----:R-:W-:-:S07]  /*a0f0*/  MOV R0, UR4 ;  /* 0x0000000400007c02 */ /* 0x002fce0008000f00 */
.L_x_183:
[----:B-1----:R1:W2:Y:S02]  /*a100*/  SYNCS.PHASECHK.TRANS64.TRYWAIT P0, [R0+URZ], R3 ;  /* 0x00000003000075a7 */ /* 0x0022a400080011ff */
[----:B--2---:R-:W-:Y:S05]  /*a110*/  @!P0 NANOSLEEP.SYNCS 0x989680 ;  /* 0x009896800000895d */ /* 0x004fea0003900000 */
[----:B------:R-:W2:Y:S02]  /*a120*/  @!P0 SYNCS.PHASECHK.TRANS64 P0, [R0+URZ], R3 ;  /* 0x00000003000085a7 */ /* 0x000ea400080010ff */
[----:B--2---:R-:W-:Y:S05]  /*a130*/  @!P0 BRA `(.L_x_183) ;  /* 0xfffffffc00f08947 */ /* 0x004fea000383ffff */
[----:B------:R-:W-:Y:S05]  /*a140*/  BRA `(.L_x_184) ;  /* 0xffffffa400387947 */ /* 0x000fea000383ffff */
.L_x_90:
[----:B------:R-:W-:-:S07]  /*a150*/  MOV R0, UR5 ;  /* 0x0000000500007c02 */ /* 0x000fce0008000f00 */
.L_x_185:
[----:B-1----:R1:W2:Y:S02]  /*a160*/  SYNCS.PHASECHK.TRANS64.TRYWAIT P0, [R0+URZ], R3 ;  /* 0x00000003000075a7 */ /* 0x0022a400080011ff */
[----:B--2---:R-:W-:Y:S05]  /*a170*/  @!P0 NANOSLEEP.SYNCS 0x989680 ;  /* 0x009896800000895d */ /* 0x004fea0003900000 */
[----:B------:R-:W2:Y:S02]  /*a180*/  @!P0 SYNCS.PHASECHK.TRANS64 P0, [R0+URZ], R3 ;  /* 0x00000003000085a7 */ /* 0x000ea400080010ff */
[----:B--2---:R-:W-:Y:S05]  /*a190*/  @!P0 BRA `(.L_x_185) ;  /* 0xfffffffc00f08947 */ /* 0x004fea000383ffff */
[----:B------:R-:W-:Y:S05]  /*a1a0*/  BRA `(.L_x_186) ;  /* 0xffffffa400447947 */ /* 0x000fea000383ffff */
.L_x_91:
[----:B------:R-:W-:-:S07]  /*a1b0*/  MOV R0, UR5 ;  /* 0x0000000500007c02 */ /* 0x000fce0008000f00 */
.L_x_187:
[----:B-1----:R1:W2:Y:S02]  /*a1c0*/  SYNCS.PHASECHK.TRANS64.TRYWAIT P0, [R0+URZ], R3 ;  /* 0x00000003000075a7 */ /* 0x0022a400080011ff */
[----:B--2---:R-:W-:Y:S05]  /*a1d0*/  @!P0 NANOSLEEP.SYNCS 0x989680 ;  /* 0x009896800000895d */ /* 0x004fea0003900000 */
[----:B------:R-:W2:Y:S02]  /*a1e0*/  @!P0 SYNCS.PHASECHK.TRANS64 P0, [R0+URZ], R3 ;  /* 0x00000003000085a7 */ /* 0x000ea400080010ff */
[----:B--2---:R-:W-:Y:S05]  /*a1f0*/  @!P0 BRA `(.L_x_187) ;  /* 0xfffffffc00f08947 */ /* 0x004fea000383ffff */
[----:B------:R-:W-:Y:S05]  /*a200*/  BRA `(.L_x_188) ;  /* 0xffffffa400507947 */ /* 0x000fea000383ffff */
.L_x_94:
[----:B------:R-:W-:-:S07]  /*a210*/  MOV R0, UR17 ;  /* 0x0000001100007c02 */ /* 0x000fce0008000f00 */
.L_x_189:
[----:B-1----:R1:W2:Y:S02]  /*a220*/  SYNCS.PHASECHK.TRANS64.TRYWAIT P1, [R0+URZ+0x1b0], R3 ;  /* 0x0001b003000075a7 */ /* 0x0022a400080211ff */
[----:B--2---:R-:W-:Y:S05]  /*a230*/  @!P1 NANOSLEEP.SYNCS 0x989680 ;  /* 0x009896800000995d */ /* 0x004fea0003900000 */
[----:B------:R-:W2:Y:S02]  /*a240*/  @!P1 SYNCS.PHASECHK.TRANS64 P1, [R0+URZ+0x1b0], R3 ;  /* 0x0001b003000095a7 */ /* 0x000ea400080210ff */
[----:B--2---:R-:W-:Y:S05]  /*a250*/  @!P1 BRA `(.L_x_189) ;  /* 0xfffffffc00f09947 */ /* 0x004fea000383ffff */
[----:B------:R-:W-:Y:S05]  /*a260*/  BRA `(.L_x_190) ;  /* 0xffffffa4009c7947 */ /* 0x000fea000383ffff */
.L_x_99:
[----:B---3--:R3:W4:Y:S02]  /*a270*/  SYNCS.PHASECHK.TRANS64.TRYWAIT P0, [R12+URZ+0x130], R9 ;  /* 0x000130090c0075a7 */ /* 0x00872400080011ff */
[----:B----4-:R-:W-:Y:S05]  /*a280*/  @!P0 NANOSLEEP.SYNCS 0x989680 ;  /* 0x009896800000895d */ /* 0x010fea0003900000 */
[----:B------:R-:W4:Y:S02]  /*a290*/  @!P0 SYNCS.PHASECHK.TRANS64 P0, [R12+URZ+0x130], R9 ;  /* 0x000130090c0085a7 */ /* 0x000f2400080010ff */
[----:B----4-:R-:W-:Y:S05]  /*a2a0*/  @!P0 BRA `(.L_x_99) ;  /* 0xfffffffc00f08947 */ /* 0x010fea000383ffff */
[----:B------:R-:W-:Y:S05]  /*a2b0*/  BRA `(.L_x_191) ;  /* 0xffffffa800c07947 */ /* 0x000fea000383ffff */
.L_x_102:
[----:B------:R-:W-:Y:S07]  /*a2c0*/  MOV R0, UR21 ;  /* 0x0000001500007c02 */ /* 0x000fee0008000f00 */
.L_x_192:
[----:B-1----:R1:W3:Y:S02]  /*a2d0*/  SYNCS.PHASECHK.TRANS64.TRYWAIT P2, [R0+URZ+0x128], R11 ;  /* 0x0001280b000075a7 */ /* 0x0022e400080411ff */
[----:B---3--:R-:W-:Y:S05]  /*a2e0*/  @!P2 NANOSLEEP.SYNCS 0x989680 ;  /* 0x009896800000a95d */ /* 0x008fea0003900000 */
[----:B------:R-:W3:Y:S02]  /*a2f0*/  @!P2 SYNCS.PHASECHK.TRANS64 P2, [R0+URZ+0x128], R11 ;  /* 0x0001280b0000a5a7 */ /* 0x000ee400080410ff */
[----:B---3--:R-:W-:Y:S05]  /*a300*/  @!P2 BRA `(.L_x_192) ;  /* 0xfffffffc00f0a947 */ /* 0x008fea000383ffff */
[----:B------:R-:W-:Y:S05]  /*a310*/  BRA `(.L_x_101) ;  /* 0xffffffb000287947 */ /* 0x000fea000383ffff */
.L_x_105:
[----:B---3--:R-:W-:Y:S07]  /*a320*/  MOV R0, UR21 ;  /* 0x0000001500007c02 */ /* 0x008fee0008000f00 */
.L_x_193:
[----:B-1----:R1:W3:Y:S02]  /*a330*/  SYNCS.PHASECHK.TRANS64.TRYWAIT P0, [R0+URZ+0x110], R9 ;  /* 0x00011009000075a7 */ /* 0x0022e400080011ff */
[----:B---3--:R-:W-:Y:S05]  /*a340*/  @!P0 NANOSLEEP.SYNCS 0x989680 ;  /* 0x009896800000895d */ /* 0x008fea0003900000 */
[----:B------:R-:W3:Y:S02]  /*a350*/  @!P0 SYNCS.PHASECHK.TRANS64 P0, [R0+URZ+0x110], R9 ;  /* 0x00011009000085a7 */ /* 0x000ee400080010ff */
[----:B---3--:R-:W-:Y:S05]  /*a360*/  @!P0 BRA `(.L_x_193) ;  /* 0xfffffffc00f08947 */ /* 0x008fea000383ffff */
[----:B------:R-:W-:Y:S05]  /*a370*/  BRA `(.L_x_194) ;  /* 0xffffffb000847947 */ /* 0x000fea000383ffff */
.L_x_106:
[----:B------:R-:W-:Y:S07]  /*a380*/  MOV R0, UR21 ;  /* 0x0000001500007c02 */ /* 0x000fee0008000f00 */
.L_x_195:
[----:B-1----:R1:W3:Y:S02]  /*a390*/  SYNCS.PHASECHK.TRANS64.TRYWAIT P0, [R0+URZ+0x118], R9 ;  /* 0x00011809000075a7 */ /* 0x0022e400080011ff */
[----:B---3--:R-:W-:Y:S05]  /*a3a0*/  @!P0 NANOSLEEP.SYNCS 0x989680 ;  /* 0x009896800000895d */ /* 0x008fea0003900000 */
[----:B------:R-:W3:Y:S02]  /*a3b0*/  @!P0 SYNCS.PHASECHK.TRANS64 P0, [R0+URZ+0x118], R9 ;  /* 0x00011809000085a7 */ /* 0x000ee400080010ff */
[----:B---3--:R-:W-:Y:S05]  /*a3c0*/  @!P0 BRA `(.L_x_195) ;  /* 0xfffffffc00f08947 */ /* 0x008fea000383ffff */
[----:B------:R-:W-:Y:S05]  /*a3d0*/  BRA `(.L_x_196) ;  /* 0xffffffb000bc7947 */ /* 0x000fea000383ffff */
.L_x_108:
[----:B------:R-:W-:-:S07]  /*a3e0*/  MOV R0, UR21 ;  /* 0x0000001500007c02 */ /* 0x000fce0008000f00 */
.L_x_197:
[----:B-1----:R1:W4:Y:S02]  /*a3f0*/  SYNCS.PHASECHK.TRANS64.TRYWAIT P0, [R0+URZ+0x110], R3 ;  /* 0x00011003000075a7 */ /* 0x00232400080011ff */
[----:B----4-:R-:W-:Y:S05]  /*a400*/  @!P0 NANOSLEEP.SYNCS 0x989680 ;  /* 0x009896800000895d */ /* 0x010fea0003900000 */
[----:B------:R-:W4:Y:S02]  /*a410*/  @!P0 SYNCS.PHASECHK.TRANS64 P0, [R0+URZ+0x110], R3 ;  /* 0x00011003000085a7 */ /* 0x000f2400080010ff */
[----:B----4-:R-:W-:Y:S05]  /*a420*/  @!P0 BRA `(.L_x_197) ;  /* 0xfffffffc00f08947 */ /* 0x010fea000383ffff */
[----:B------:R-:W-:Y:S05]  /*a430*/  BRA `(.L_x_198) ;  /* 0xffffffb4002c7947 */ /* 0x000fea000383ffff */
.L_x_110:
[----:B--2---:R2:W4:Y:S02]  /*a440*/  SYNCS.PHASECHK.TRANS64.TRYWAIT P0, [R3+URZ+0x130], R0 ;  /* 0x00013000030075a7 */ /* 0x00452400080011ff */
[----:B----4-:R-:W-:Y:S05]  /*a450*/  @!P0 NANOSLEEP.SYNCS 0x989680 ;  /* 0x009896800000895d */ /* 0x010fea0003900000 */
[----:B------:R-:W4:Y:S02]  /*a460*/  @!P0 SYNCS.PHASECHK.TRANS64 P0, [R3+URZ+0x130], R0 ;  /* 0x00013000030085a7 */ /* 0x000f2400080010ff */
[----:B----4-:R-:W-:Y:S05]  /*a470*/  @!P0 BRA `(.L_x_110) ;  /* 0xfffffffc00f08947 */ /* 0x010fea000383ffff */
[----:B------:R-:W-:Y:S05]  /*a480*/  BRA `(.L_x_199) ;  /* 0xffffffb400f07947 */ /* 0x000fea000383ffff */
.L_x_121:
[----:B--2---:R2:W1:Y:S02]  /*a490*/  SYNCS.PHASECHK.TRANS64.TRYWAIT P1, [R3+URZ+0x100], R2 ;  /* 0x00010002030075a7 */ /* 0x00446400080211ff */
[----:B-1----:R-:W-:Y:S05]  /*a4a0*/  @!P1 NANOSLEEP.SYNCS 0x989680 ;  /* 0x009896800000995d */ /* 0x002fea0003900000 */
[----:B------:R-:W1:Y:S02]  /*a4b0*/  @!P1 SYNCS.PHASECHK.TRANS64 P1, [R3+URZ+0x100], R2 ;  /* 0x00010002030095a7 */ /* 0x000e6400080210ff */
[----:B-1----:R-:W-:Y:S05]  /*a4c0*/  @!P1 BRA `(.L_x_121) ;  /* 0xfffffffc00f09947 */ /* 0x002fea000383ffff */
[----:B------:R-:W-:Y:S05]  /*a4d0*/  BRA `(.L_x_120) ;  /* 0xffffffc400607947 */ /* 0x000fea000383ffff */
.L_x_123:
[----:B-1----:R1:W3:Y:S02]  /*a4e0*/  SYNCS.PHASECHK.TRANS64.TRYWAIT P0, [R164+URZ+0x150], R5 ;  /* 0x00015005a40075a7 */ /* 0x0022e400080011ff */
[----:B---3--:R-:W-:Y:S05]  /*a4f0*/  @!P0 NANOSLEEP.SYNCS 0x989680 ;  /* 0x009896800000895d */ /* 0x008fea0003900000 */
[----:B------:R-:W3:Y:S02]  /*a500*/  @!P0 SYNCS.PHASECHK.TRANS64 P0, [R164+URZ+0x150], R5 ;  /* 0x00015005a40085a7 */ /* 0x000ee400080010ff */
[----:B---3--:R-:W-:Y:S05]  /*a510*/  @!P0 BRA `(.L_x_123) ;  /* 0xfffffffc00f08947 */ /* 0x008fea000383ffff */
[----:B------:R-:W-:Y:S05]  /*a520*/  BRA `(.L_x_122) ;  /* 0xffffffc400b87947 */ /* 0x000fea000383ffff */
.L_x_132:
[----:B---3--:R3:W4:Y:S02]  /*a530*/  SYNCS.PHASECHK.TRANS64.TRYWAIT P0, [R200+URZ+0x100], R3 ;  /* 0x00010003c80075a7 */ /* 0x00872400080011ff */
[----:B----4-:R-:W-:Y:S05]  /*a540*/  @!P0 NANOSLEEP.SYNCS 0x989680 ;  /* 0x009896800000895d */ /* 0x010fea0003900000 */
[----:B------:R-:W4:Y:S02]  /*a550*/  @!P0 SYNCS.PHASECHK.TRANS64 P0, [R200+URZ+0x100], R3 ;  /* 0x00010003c80085a7 */ /* 0x000f2400080010ff */
[----:B----4-:R-:W-:Y:S05]  /*a560*/  @!P0 BRA `(.L_x_132) ;  /* 0xfffffffc00f08947 */ /* 0x010fea000383ffff */
[----:B------:R-:W-:Y:S05]  /*a570*/  BRA `(.L_x_131) ;  /* 0xffffffd800c87947 */ /* 0x000fea000383ffff */
        .weak           $__internal_0_$__cuda_sm10x_tcgen05_guardrail_trap_col_being_dealloced_not_returned_by_alloc
        .type           $__internal_0_$__cuda_sm10x_tcgen05_guardrail_trap_col_being_dealloced_not_returned_by_alloc,@function
        .size           $__internal_0_$__cuda_sm10x_tcgen05_guardrail_trap_col_being_dealloced_not_returned_by_alloc,($__internal_1_$__cuda_sm10x_tcgen05_guardrail_trap_phase_invalid_during_alloc - $__internal_0_$__cuda_sm10x_tcgen05_guardrail_trap_col_being_dealloced_not_returned_by_alloc)
$__internal_0_$__cuda_sm10x_tcgen05_guardrail_trap_col_being_dealloced_not_returned_by_alloc:
[----:B------:R-:W-:Y:S05]  /*a580*/  BPT.TRAP 0x1 ;  /* 0x000000040000795c */ /* 0x000fea0000300000 */
[----:B------:R-:W-:-:S04]  /*a590*/  HFMA2 R3, -RZ, RZ, 0, 0 ;  /* 0x00000000ff037431 */ /* 0x000fc800000001ff */
[----:B------:R-:W-:Y:S05]  /*a5a0*/  RET.REL.NODEC R2 `(_ZN7cutlass13device_kernelINS_4gemm6kernel13GemmUniversalIN4cute5tupleIJiiiiEEENS1_10collective13CollectiveMmaINS1_35MainloopSm100TmaUmmaWarpSpecializedILi16ELi2ELi4ENS5_IJNS4_1CILi2EEENSA_ILi4EEENSA_ILi1EEEEEEEENS5_IJNSA_ILi256EEENSA_ILi128EEENSA_ILi64EEEEEENS_12float_e4m3_tENS5_IJlSD_lEEESK_SL_NS4_8TiledMMAINS4_8MMA_AtomIJNS4_10MMA_TraitsINS4_25SM100_MMA_F8F6F4_2x1SM_SSEJSK_SK_fSG_SH_NS4_17integral_constantINS4_4UMMA5MajorELSS_0EEEST_NSQ_INSR_7ScaleInELSU_0EEESV_EEEEEENS4_6LayoutINS5_IJSD_SD_SD_EEENS5_IJNSA_ILi0EEES10_S10_EEEEENS5_IJNS4_10UnderscoreES13_S13_EEEEENS4_28SM100_TMA_2SM_LOAD_MULTICASTENS4_14ComposedLayoutINS4_7SwizzleILi2ELi4ELi3EEENS4_18smem_ptr_flag_bitsILi8EEENSY_INS5_IJNSA_ILi8EEESI_EEENS5_IJSI_SD_EEEEEEEvNS4_8identityENS4_18SM100_TMA_2SM_LOADES1G_vS1H_EENS_8epilogue10collective18CollectiveEpilogueINS1K_23Sm100TmaWarpSpecializedILi2ELi2ELi64ELb0ELb0EEEJNS5_IJSH_SH_SI_EEENS5_IJNSY_ISH_SD_EENSY_ISI_SD_EEEEESK_SL_SK_SL_NS1K_6fusion15FusionCallbacksIS1O_NS1T_17LinearCombinationISK_fSK_fLNS_15FloatRoundStyleE2EEES1P_S1S_JEEENS4_5SM1004TMEM4LOAD26SM100_TMEM_LOAD_32dp32b64xENS4_13SM90_TMA_LOADES1G_NS4_39AutoVectorizingCopyWithAssumedAlignmentILi128EEENS4_14SM90_TMA_STOREES1G_S25_S25_EEEvvEEEEvNT_6ParamsE) ;  /* 0xffffff5802947950 */ /* 0x000fea0003c3ffff */
        .weak           $__internal_1_$__cuda_sm10x_tcgen05_guardrail_trap_phase_invalid_during_alloc
        .type           $__internal_1_$__cuda_sm10x_tcgen05_guardrail_trap_phase_invalid_during_alloc,@function
        .size           $__internal_1_$__cuda_sm10x_tcgen05_guardrail_trap_phase_invalid_during_alloc,($__internal_2_$__cuda_sm10x_tcgen05_guardrail_trap_unallocated_columns_being_dealloced - $__internal_1_$__cuda_sm10x_tcgen05_guardrail_trap_phase_invalid_during_alloc)
$__internal_1_$__cuda_sm10x_tcgen05_guardrail_trap_phase_invalid_during_alloc:
[----:B------:R-:W-:Y:S05]  /*a5b0*/  BPT.TRAP 0x1 ;  /* 0x000000040000795c */ /* 0x000fea0000300000 */
[----:B------:R-:W-:-:S04]  /*a5c0*/  MOV R5, 0x0 ;  /* 0x0000000000057802 */ /* 0x000fc80000000f00 */
[----:B------:R-:W-:Y:S05]  /*a5d0*/  RET.REL.NODEC R4 `(_ZN7cutlass13device_kernelINS_4gemm6kernel13GemmUniversalIN4cute5tupleIJiiiiEEENS1_10collective13CollectiveMmaINS1_35MainloopSm100TmaUmmaWarpSpecializedILi16ELi2ELi4ENS5_IJNS4_1CILi2EEENSA_ILi4EEENSA_ILi1EEEEEEEENS5_IJNSA_ILi256EEENSA_ILi128EEENSA_ILi64EEEEEENS_12float_e4m3_tENS5_IJlSD_lEEESK_SL_NS4_8TiledMMAINS4_8MMA_AtomIJNS4_10MMA_TraitsINS4_25SM100_MMA_F8F6F4_2x1SM_SSEJSK_SK_fSG_SH_NS4_17integral_constantINS4_4UMMA5MajorELSS_0EEEST_NSQ_INSR_7ScaleInELSU_0EEESV_EEEEEENS4_6LayoutINS5_IJSD_SD_SD_EEENS5_IJNSA_ILi0EEES10_S10_EEEEENS5_IJNS4_10UnderscoreES13_S13_EEEEENS4_28SM100_TMA_2SM_LOAD_MULTICASTENS4_14ComposedLayoutINS4_7SwizzleILi2ELi4ELi3EEENS4_18smem_ptr_flag_bitsILi8EEENSY_INS5_IJNSA_ILi8EEESI_EEENS5_IJSI_SD_EEEEEEEvNS4_8identityENS4_18SM100_TMA_2SM_LOADES1G_vS1H_EENS_8epilogue10collective18CollectiveEpilogueINS1K_23Sm100TmaWarpSpecializedILi2ELi2ELi64ELb0ELb0EEEJNS5_IJSH_SH_SI_EEENS5_IJNSY_ISH_SD_EENSY_ISI_SD_EEEEESK_SL_SK_SL_NS1K_6fusion15FusionCallbacksIS1O_NS1T_17LinearCombinationISK_fSK_fLNS_15FloatRoundStyleE2EEES1P_S1S_JEEENS4_5SM1004TMEM4LOAD26SM100_TMEM_LOAD_32dp32b64xENS4_13SM90_TMA_LOADES1G_NS4_39AutoVectorizingCopyWithAssumedAlignmentILi128EEENS4_14SM90_TMA_STOREES1G_S25_S25_EEEvvEEEEvNT_6ParamsE) ;  /* 0xffffff5804887950 */ /* 0x000fea0003c3ffff */
        .weak           $__internal_2_$__cuda_sm10x_tcgen05_guardrail_trap_unallocated_columns_being_dealloced
        .type           $__internal_2_$__cuda_sm10x_tcgen05_guardrail_trap_unallocated_columns_being_dealloced,@function
        .size           $__internal_2_$__cuda_sm10x_tcgen05_guardrail_trap_unallocated_columns_being_dealloced,(.L_x_201 - $__internal_2_$__cuda_sm10x_tcgen05_guardrail_trap_unallocated_columns_being_dealloced)
$__internal_2_$__cuda_sm10x_tcgen05_guardrail_trap_unallocated_columns_being_dealloced:
[----:B------:R-:W-:Y:S05]  /*a5e0*/  BPT.TRAP 0x1 ;  /* 0x000000040000795c */ /* 0x000fea0000300000 */
[----:B------:R-:W-:-:S04]  /*a5f0*/  HFMA2 R3, -RZ, RZ, 0, 0 ;  /* 0x00000000ff037431 */ /* 0x000fc800000001ff */
[----:B------:R-:W-:Y:S05]  /*a600*/  RET.REL.NODEC R2 `(_ZN7cutlass13device_kernelINS_4gemm6kernel13GemmUniversalIN4cute5tupleIJiiiiEEENS1_10collective13CollectiveMmaINS1_35MainloopSm100TmaUmmaWarpSpecializedILi16ELi2ELi4ENS5_IJNS4_1CILi2EEENSA_ILi4EEENSA_ILi1EEEEEEEENS5_IJNSA_ILi256EEENSA_ILi128EEENSA_ILi64EEEEEENS_12float_e4m3_tENS5_IJlSD_lEEESK_SL_NS4_8TiledMMAINS4_8MMA_AtomIJNS4_10MMA_TraitsINS4_25SM100_MMA_F8F6F4_2x1SM_SSEJSK_SK_fSG_SH_NS4_17integral_constantINS4_4UMMA5MajorELSS_0EEEST_NSQ_INSR_7ScaleInELSU_0EEESV_EEEEEENS4_6LayoutINS5_IJSD_SD_SD_EEENS5_IJNSA_ILi0EEES10_S10_EEEEENS5_IJNS4_10UnderscoreES13_S13_EEEEENS4_28SM100_TMA_2SM_LOAD_MULTICASTENS4_14ComposedLayoutINS4_7SwizzleILi2ELi4ELi3EEENS4_18smem_ptr_flag_bitsILi8EEENSY_INS5_IJNSA_ILi8EEESI_EEENS5_IJSI_SD_EEEEEEEvNS4_8identityENS4_18SM100_TMA_2SM_LOADES1G_vS1H_EENS_8epilogue10collective18CollectiveEpilogueINS1K_23Sm100TmaWarpSpecializedILi2ELi2ELi64ELb0ELb0EEEJNS5_IJSH_SH_SI_EEENS5_IJNSY_ISH_SD_EENSY_ISI_SD_EEEEESK_SL_SK_SL_NS1K_6fusion15FusionCallbacksIS1O_NS1T_17LinearCombinationISK_fSK_fLNS_15FloatRoundStyleE2EEES1P_S1S_JEEENS4_5SM1004TMEM4LOAD26SM100_TMEM_LOAD_32dp32b64xENS4_13SM90_TMA_LOADES1G_NS4_39AutoVectorizingCopyWithAssumedAlignmentILi128EEENS4_14SM90_TMA_STOREES1G_S25_S25_EEEvvEEEEvNT_6ParamsE) ;  /* 0xffffff58027c7950 */ /* 0x000fea0003c3ffff */
.L_x_200:
[----:B------:R-:W-:-:S00]  /*a610*/  BRA `(.L_x_200) ;  /* 0xfffffffc00fc7947 */ /* 0x000fc0000383ffff */
[----:B------:R-:W-:-:S00]  /*a620*/  NOP ;  /* 0x0000000000007918 */ /* 0x000fc00000000000 */
        /* <DEDUP_REMOVED lines=13> */
.L_x_201:


//--------------------- .nv.global.init           --------------------------
	.section	.nv.global.init,"aw",@progbits
.nv.global.init:
	.type		$str$27,@object
	.size		$str$27,($str$28 - $str$27)
$str$27:
        /*0000*/ 	.byte	0x28, 0x61, 0x64, 0x64, 0x72, 0x65, 0x73, 0x73, 0x20, 0x26, 0x20, 0x6d, 0x61, 0x73, 0x6b, 0x29
        /*0010*/ 	.byte	0x20, 0x3d, 0x3d, 0x20, 0x30, 0x00
	.type		$str$28,@object
	.size		$str$28,($str$26 - $str$28)
$str$28:
        /*0016*/ 	.byte	0x2f, 0x74, 0x6d, 0x70, 0x2f, 0x63, 0x75, 0x74, 0x6c, 0x61, 0x73, 0x73, 0x5f, 0x73, 0x77, 0x65
        /*0026*/ 	.byte	0x65, 0x70, 0x5f, 0x73, 0x72, 0x63, 0x2f, 0x69, 0x6e, 0x63, 0x6c, 0x75, 0x64, 0x65, 0x2f, 0x63
        /*0036*/ 	.byte	0x75, 0x74, 0x65, 0x2f, 0x70, 0x6f, 0x69, 0x6e, 0x74, 0x65, 0x72, 0x5f, 0x66, 0x6c, 0x61, 0x67
        /*0046*/ 	.byte	0x67, 0x65, 0x64, 0x2e, 0x68, 0x70, 0x70, 0x00
	.type		$str$26,@object
	.size		$str$26,($str$25 - $str$26)
$str$26:
        /*004e*/ 	.byte	0x2f, 0x74, 0x6d, 0x70, 0x2f, 0x63, 0x75, 0x74, 0x6c, 0x61, 0x73, 0x73, 0x5f, 0x73, 0x77, 0x65
        /*005e*/ 	.byte	0x65, 0x70, 0x5f, 0x73, 0x72, 0x63, 0x2f, 0x69, 0x6e, 0x63, 0x6c, 0x75, 0x64, 0x65, 0x2f, 0x63
        /*006e*/ 	.byte	0x75, 0x74, 0x65, 0x2f, 0x61, 0x74, 0x6f, 0x6d, 0x2f, 0x63, 0x6f, 0x70, 0x79, 0x5f, 0x74, 0x72
        /*007e*/ 	.byte	0x61, 0x69, 0x74, 0x73, 0x5f, 0x73, 0x6d, 0x31, 0x30, 0x30, 0x2e, 0x68, 0x70, 0x70, 0x00
	.type		$str$25,@object
	.size		$str$25,(__unnamed_1 - $str$25)
$str$25:
        /*008d*/ 	.byte	0x28, 0x28, 0x75, 0x69, 0x6e, 0x74, 0x33, 0x32, 0x5f, 0x74, 0x28, 0x74, 0x68, 0x72, 0x65, 0x61
        /*009d*/ 	.byte	0x64, 0x49, 0x64, 0x78, 0x2e, 0x78, 0x29, 0x20, 0x2f, 0x20, 0x33, 0x32, 0x29, 0x20, 0x25, 0x20
        /*00ad*/ 	.byte	0x34, 0x29, 0x20, 0x3d, 0x3d, 0x20, 0x28, 0x28, 0x28, 0x74, 0x6d, 0x65, 0x6d, 0x5f, 0x61, 0x64
        /*00bd*/ 	.byte	0x64, 0x72, 0x20, 0x3e, 0x3e, 0x20, 0x31, 0x36, 0x29, 0x20, 0x2f, 0x20, 0x33, 0x32, 0x29, 0x20
        /*00cd*/ 	.byte	0x25, 0x20, 0x34, 0x29, 0x00
	.type		__unnamed_1,@object
	.size		__unnamed_1,(__unnamed_2 - __unnamed_1)
__unnamed_1:
        /*00d2*/ 	.byte	0x61, 0x75, 0x74, 0x6f, 0x20, 0x63, 0x75, 0x74, 0x65, 0x3a, 0x3a, 0x61, 0x73, 0x5f, 0x70, 0x6f
        /* <DEDUP_REMOVED lines=24> */
        /*0262*/ 	.byte	0x43, 0x3c, 0x38, 0x31, 0x39, 0x32, 0x3e, 0x3e, 0x3e, 0x3e, 0x5d, 0x00
	.type		__unnamed_2,@object
	.size		__unnamed_2,(.L_2 - __unnamed_2)
__unnamed_2:
        /* <DEDUP_REMOVED lines=42> */
        /*050e*/ 	.byte	0x3e, 0x3e, 0x3e, 0x3e, 0x5d, 0x00
.L_2:


//--------------------- .nv.shared._ZN7cutlass13device_kernelINS_4gemm6kernel13GemmUniversalIN4cute5tupleIJiiiiEEENS1_10collective13CollectiveMmaINS1_35MainloopSm100TmaUmmaWarpSpecializedILi16ELi2ELi4ENS5_IJNS4_1CILi2EEENSA_ILi4EEENSA_ILi1EEEEEEEENS5_IJNSA_ILi256EEENSA_ILi128EEENSA_ILi64EEEEEENS_12float_e4m3_tENS5_IJlSD_lEEESK_SL_NS4_8TiledMMAINS4_8MMA_AtomIJNS4_10MMA_TraitsINS4_25SM100_MMA_F8F6F4_2x1SM_SSEJSK_SK_fSG_SH_NS4_17integral_constantINS4_4UMMA5MajorELSS_0EEEST_NSQ_INSR_7ScaleInELSU_0EEESV_EEEEEENS4_6LayoutINS5_IJSD_SD_SD_EEENS5_IJNSA_ILi0EEES10_S10_EEEEENS5_IJNS4_10UnderscoreES13_S13_EEEEENS4_28SM100_TMA_2SM_LOAD_MULTICASTENS4_14ComposedLayoutINS4_7SwizzleILi2ELi4ELi3EEENS4_18smem_ptr_flag_bitsILi8EEENSY_INS5_IJNSA_ILi8EEESI_EEENS5_IJSI_SD_EEEEEEEvNS4_8identityENS4_18SM100_TMA_2SM_LOADES1G_vS1H_EENS_8epilogue10collective18CollectiveEpilogueINS1K_23Sm100TmaWarpSpecializedILi2ELi2ELi64ELb0ELb0EEEJNS5_IJSH_SH_SI_EEENS5_IJNSY_ISH_SD_EENSY_ISI_SD_EEEEESK_SL_SK_SL_NS1K_6fusion15FusionCallbacksIS1O_NS1T_17LinearCombinationISK_fSK_fLNS_15FloatRoundStyleE2EEES1P_S1S_JEEENS4_5SM1004TMEM4LOAD26SM100_TMEM_LOAD_32dp32b64xENS4_13SM90_TMA_LOADES1G_NS4_39AutoVectorizingCopyWithAssumedAlignmentILi128EEENS4_14SM90_TMA_STOREES1G_S25_S25_EEEvvEEEEvNT_6ParamsE --------------------------
	.section	.nv.shared._ZN7cutlass13device_kernelINS_4gemm6kernel13GemmUniversalIN4cute5tupleIJiiiiEEENS1_10collective13CollectiveMmaINS1_35MainloopSm100TmaUmmaWarpSpecializedILi16ELi2ELi4ENS5_IJNS4_1CILi2EEENSA_ILi4EEENSA_ILi1EEEEEEEENS5_IJNSA_ILi256EEENSA_ILi128EEENSA_ILi64EEEEEENS_12float_e4m3_tENS5_IJlSD_lEEESK_SL_NS4_8TiledMMAINS4_8MMA_AtomIJNS4_10MMA_TraitsINS4_25SM100_MMA_F8F6F4_2x1SM_SSEJSK_SK_fSG_SH_NS4_17integral_constantINS4_4UMMA5MajorELSS_0EEEST_NSQ_INSR_7ScaleInELSU_0EEESV_EEEEEENS4_6LayoutINS5_IJSD_SD_SD_EEENS5_IJNSA_ILi0EEES10_S10_EEEEENS5_IJNS4_10UnderscoreES13_S13_EEEEENS4_28SM100_TMA_2SM_LOAD_MULTICASTENS4_14ComposedLayoutINS4_7SwizzleILi2ELi4ELi3EEENS4_18smem_ptr_flag_bitsILi8EEENSY_INS5_IJNSA_ILi8EEESI_EEENS5_IJSI_SD_EEEEEEEvNS4_8identityENS4_18SM100_TMA_2SM_LOADES1G_vS1H_EENS_8epilogue10collective18CollectiveEpilogueINS1K_23Sm100TmaWarpSpecializedILi2ELi2ELi64ELb0ELb0EEEJNS5_IJSH_SH_SI_EEENS5_IJNSY_ISH_SD_EENSY_ISI_SD_EEEEESK_SL_SK_SL_NS1K_6fusion15FusionCallbacksIS1O_NS1T_17LinearCombinationISK_fSK_fLNS_15FloatRoundStyleE2EEES1P_S1S_JEEENS4_5SM1004TMEM4LOAD26SM100_TMEM_LOAD_32dp32b64xENS4_13SM90_TMA_LOADES1G_NS4_39AutoVectorizingCopyWithAssumedAlignmentILi128EEENS4_14SM90_TMA_STOREES1G_S25_S25_EEEvvEEEEvNT_6ParamsE,"aw",@nobits
	.sectionflags	@""
	.align	16
	.zero		1024


//--------------------- .nv.shared.reserved.0     --------------------------
	.section	.nv.shared.reserved.0,"aw",@nobits
	.weak		__nv_reservedSMEM_offset_0_alias
	.size		__nv_reservedSMEM_offset_0_alias, 0, 64
	.other		__nv_reservedSMEM_offset_0_alias,@"STO_CUDA_RESERVED_SHARED STV_DEFAULT"
__nv_reservedSMEM_offset_0_alias:
	.zero		0
.nv.shared.reserved.0:
	.zero		64
	.weak		__nv_reservedSMEM_tcgen05_partition
	.type		__nv_reservedSMEM_tcgen05_partition,@object
	.size		__nv_reservedSMEM_tcgen05_partition,(.L_0 - __nv_reservedSMEM_tcgen05_partition)
__nv_reservedSMEM_tcgen05_partition:
	.zero		32
.L_0:


//--------------------- .nv.global                --------------------------
	.section	.nv.global,"aw",@nobits
.nv.global:
	.type		_ZN40_INTERNAL_6f6df91e_4_k_cu_7cc3bb67_265214cute1_E,@object
	.size		_ZN40_INTERNAL_6f6df91e_4_k_cu_7cc3bb67_265214cute1_E,(_ZN40_INTERNAL_6f6df91e_4_k_cu_7cc3bb67_265214cuda3std3__45__cpo6cbeginE - _ZN40_INTERNAL_6f6df91e_4_k_cu_7cc3bb67_265214cute1_E)
_ZN40_INTERNAL_6f6df91e_4_k_cu_7cc3bb67_265214cute1_E:
	.zero		1
	.type		_ZN40_INTERNAL_6f6df91e_4_k_cu_7cc3bb67_265214cuda3std3__45__cpo6cbeginE,@object
	.size		_ZN40_INTERNAL_6f6df91e_4_k_cu_7cc3bb67_265214cuda3std3__45__cpo6cbeginE,(_ZN40_INTERNAL_6f6df91e_4_k_cu_7cc3bb67_265214cuda3std3__48in_placeE - _ZN40_INTERNAL_6f6df91e_4_k_cu_7cc3bb67_265214cuda3std3__45__cpo6cbeginE)
_ZN40_INTERNAL_6f6df91e_4_k_cu_7cc3bb67_265214cuda3std3__45__cpo6cbeginE:
	.zero		1
	.type		_ZN40_INTERNAL_6f6df91e_4_k_cu_7cc3bb67_265214cuda3std3__48in_placeE,@object
	.size		_ZN40_INTERNAL_6f6df91e_4_k_cu_7cc3bb67_265214cuda3std3__48in_placeE,(_ZN40_INTERNAL_6f6df91e_4_k_cu_7cc3bb67_265214cuda3std6ranges3__45__cpo9iter_moveE - _ZN40_INTERNAL_6f6df91e_4_k_cu_7cc3bb67_265214cuda3std3__48in_placeE)
_ZN40_INTERNAL_6f6df91e_4_k_cu_7cc3bb67_265214cuda3std3__48in_placeE:
	.zero		1
	.type		_ZN40_INTERNAL_6f6df91e_4_k_cu_7cc3bb67_265214cuda3std6ranges3__45__cpo9iter_moveE,@object
	.size		_ZN40_INTERNAL_6f6df91e_4_k_cu_7cc3bb67_265214cuda3std6ranges3__45__cpo9iter_moveE,(_ZN40_INTERNAL_6f6df91e_4_k_cu_7cc3bb67_265214cuda3std3__45__cpo5beginE - _ZN40_INTERNAL_6f6df91e_4_k_cu_7cc3bb67_265214cuda3std6ranges3__45__cpo9iter_moveE)
_ZN40_INTERNAL_6f6df91e_4_k_cu_7cc3bb67_265214cuda3std6ranges3__45__cpo9iter_moveE:
	.zero		1
	.type		_ZN40_INTERNAL_6f6df91e_4_k_cu_7cc3bb67_265214cuda3std3__45__cpo5beginE,@object
	.size		_ZN40_INTERNAL_6f6df91e_4_k_cu_7cc3bb67_265214cuda3std3__45__cpo5beginE,(_ZN40_INTERNAL_6f6df91e_4_k_cu_7cc3bb67_265214cuda3std3__442_GLOBAL__N__6f6df91e_4_k_cu_7cc3bb67_265216ignoreE - _ZN40_INTERNAL_6f6df91e_4_k_cu_7cc3bb67_265214cuda3std3__45__cpo5beginE)
_ZN40_INTERNAL_6f6df91e_4_k_cu_7cc3bb67_265214cuda3std3__45__cpo5beginE:
	.zero		1
	.type		_ZN40_INTERNAL_6f6df91e_4_k_cu_7cc3bb67_265214cuda3std3__442_GLOBAL__N__6f6df91e_4_k_cu_7cc3bb67_265216ignoreE,@object
	.size		_ZN40_INTERNAL_6f6df91e_4_k_cu_7cc3bb67_265214cuda3std3__442_GLOBAL__N__6f6df91e_4_k_cu_7cc3bb67_265216ignoreE,(_ZN40_INTERNAL_6f6df91e_4_k_cu_7cc3bb67_265214cute7productE - _ZN40_INTERNAL_6f6df91e_4_k_cu_7cc3bb67_265214cuda3std3__442_GLOBAL__N__6f6df91e_4_k_cu_7cc3bb67_265216ignoreE)
_ZN40_INTERNAL_6f6df91e_4_k_cu_7cc3bb67_265214cuda3std3__442_GLOBAL__N__6f6df91e_4_k_cu_7cc3bb67_265216ignoreE:
	.zero		1
	.type		_ZN40_INTERNAL_6f6df91e_4_k_cu_7cc3bb67_265214cute7productE,@object
	.size		_ZN40_INTERNAL_6f6df91e_4_k_cu_7cc3bb67_265214cute7productE,(_ZN40_INTERNAL_6f6df91e_4_k_cu_7cc3bb67_265214cuda3std3__45__cpo3endE - _ZN40_INTERNAL_6f6df91e_4_k_cu_7cc3bb67_265214cute7productE)
_ZN40_INTERNAL_6f6df91e_4_k_cu_7cc3bb67_265214cute7productE:
	.zero		1
	.type		_ZN40_INTERNAL_6f6df91e_4_k_cu_7cc3bb67_265214cuda3std3__45__cpo3endE,@object
	.size		_ZN40_INTERNAL_6f6df91e_4_k_cu_7cc3bb67_265214cuda3std3__45__cpo3endE,(_ZN40_INTERNAL_6f6df91e_4_k_cu_7cc3bb67_265214cuda3std3__419piecewise_constructE - _ZN40_INTERNAL_6f6df91e_4_k_cu_7cc3bb67_265214cuda3std3__45__cpo3endE)
_ZN40_INTERNAL_6f6df91e_4_k_cu_7cc3bb67_265214cuda3std3__45__cpo3endE:
	.zero		1
	.type		_ZN40_INTERNAL_6f6df91e_4_k_cu_7cc3bb67_265214cuda3std3__419piecewise_constructE,@object
	.size		_ZN40_INTERNAL_6f6df91e_4_k_cu_7cc3bb67_265214cuda3std3__419piecewise_constructE,(_ZN40_INTERNAL_6f6df91e_4_k_cu_7cc3bb67_265214cuda3std3__45__cpo4cendE - _ZN40_INTERNAL_6f6df91e_4_k_cu_7cc3bb67_265214cuda3std3__419piecewise_constructE)
_ZN40_INTERNAL_6f6df91e_4_k_cu_7cc3bb67_265214cuda3std3__419piecewise_constructE:
	.zero		1
	.type		_ZN40_INTERNAL_6f6df91e_4_k_cu_7cc3bb67_265214cuda3std3__45__cpo4cendE,@object
	.size		_ZN40_INTERNAL_6f6df91e_4_k_cu_7cc3bb67_265214cuda3std3__45__cpo4cendE,(_ZN40_INTERNAL_6f6df91e_4_k_cu_7cc3bb67_265214cuda3std6ranges3__45__cpo4swapE - _ZN40_INTERNAL_6f6df91e_4_k_cu_7cc3bb67_265214cuda3std3__45__cpo4cendE)
_ZN40_INTERNAL_6f6df91e_4_k_cu_7cc3bb67_265214cuda3std3__45__cpo4cendE:
	.zero		1
	.type		_ZN40_INTERNAL_6f6df91e_4_k_cu_7cc3bb67_265214cuda3std6ranges3__45__cpo4swapE,@object
	.size		_ZN40_INTERNAL_6f6df91e_4_k_cu_7cc3bb67_265214cuda3std6ranges3__45__cpo4swapE,(.L_10 - _ZN40_INTERNAL_6f6df91e_4_k_cu_7cc3bb67_265214cuda3std6ranges3__45__cpo4swapE)
_ZN40_INTERNAL_6f6df91e_4_k_cu_7cc3bb67_265214cuda3std6ranges3__45__cpo4swapE:
	.zero		1
.L_10:


//--------------------- .nv.constant0._ZN7cutlass13device_kernelINS_4gemm6kernel13GemmUniversalIN4cute5tupleIJiiiiEEENS1_10collective13CollectiveMmaINS1_35MainloopSm100TmaUmmaWarpSpecializedILi16ELi2ELi4ENS5_IJNS4_1CILi2EEENSA_ILi4EEENSA_ILi1EEEEEEEENS5_IJNSA_ILi256EEENSA_ILi128EEENSA_ILi64EEEEEENS_12float_e4m3_tENS5_IJlSD_lEEESK_SL_NS4_8TiledMMAINS4_8MMA_AtomIJNS4_10MMA_TraitsINS4_25SM100_MMA_F8F6F4_2x1SM_SSEJSK_SK_fSG_SH_NS4_17integral_constantINS4_4UMMA5MajorELSS_0EEEST_NSQ_INSR_7ScaleInELSU_0EEESV_EEEEEENS4_6LayoutINS5_IJSD_SD_SD_EEENS5_IJNSA_ILi0EEES10_S10_EEEEENS5_IJNS4_10UnderscoreES13_S13_EEEEENS4_28SM100_TMA_2SM_LOAD_MULTICASTENS4_14ComposedLayoutINS4_7SwizzleILi2ELi4ELi3EEENS4_18smem_ptr_flag_bitsILi8EEENSY_INS5_IJNSA_ILi8EEESI_EEENS5_IJSI_SD_EEEEEEEvNS4_8identityENS4_18SM100_TMA_2SM_LOADES1G_vS1H_EENS_8epilogue10collective18CollectiveEpilogueINS1K_23Sm100TmaWarpSpecializedILi2ELi2ELi64ELb0ELb0EEEJNS5_IJSH_SH_SI_EEENS5_IJNSY_ISH_SD_EENSY_ISI_SD_EEEEESK_SL_SK_SL_NS1K_6fusion15FusionCallbacksIS1O_NS1T_17LinearCombinationISK_fSK_fLNS_15FloatRoundStyleE2EEES1P_S1S_JEEENS4_5SM1004TMEM4LOAD26SM100_TMEM_LOAD_32dp32b64xENS4_13SM90_TMA_LOADES1G_NS4_39AutoVectorizingCopyWithAssumedAlignmentILi128EEENS4_14SM90_TMA_STOREES1G_S25_S25_EEEvvEEEEvNT_6ParamsE --------------------------
	.section	.nv.constant0._ZN7cutlass13device_kernelINS_4gemm6kernel13GemmUniversalIN4cute5tupleIJiiiiEEENS1_10collective13CollectiveMmaINS1_35MainloopSm100TmaUmmaWarpSpecializedILi16ELi2ELi4ENS5_IJNS4_1CILi2EEENSA_ILi4EEENSA_ILi1EEEEEEEENS5_IJNSA_ILi256EEENSA_ILi128EEENSA_ILi64EEEEEENS_12float_e4m3_tENS5_IJlSD_lEEESK_SL_NS4_8TiledMMAINS4_8MMA_AtomIJNS4_10MMA_TraitsINS4_25SM100_MMA_F8F6F4_2x1SM_SSEJSK_SK_fSG_SH_NS4_17integral_constantINS4_4UMMA5MajorELSS_0EEEST_NSQ_INSR_7ScaleInELSU_0EEESV_EEEEEENS4_6LayoutINS5_IJSD_SD_SD_EEENS5_IJNSA_ILi0EEES10_S10_EEEEENS5_IJNS4_10UnderscoreES13_S13_EEEEENS4_28SM100_TMA_2SM_LOAD_MULTICASTENS4_14ComposedLayoutINS4_7SwizzleILi2ELi4ELi3EEENS4_18smem_ptr_flag_bitsILi8EEENSY_INS5_IJNSA_ILi8EEESI_EEENS5_IJSI_SD_EEEEEEEvNS4_8identityENS4_18SM100_TMA_2SM_LOADES1G_vS1H_EENS_8epilogue10collective18CollectiveEpilogueINS1K_23Sm100TmaWarpSpecializedILi2ELi2ELi64ELb0ELb0EEEJNS5_IJSH_SH_SI_EEENS5_IJNSY_ISH_SD_EENSY_ISI_SD_EEEEESK_SL_SK_SL_NS1K_6fusion15FusionCallbacksIS1O_NS1T_17LinearCombinationISK_fSK_fLNS_15FloatRoundStyleE2EEES1P_S1S_JEEENS4_5SM1004TMEM4LOAD26SM100_TMEM_LOAD_32dp32b64xENS4_13SM90_TMA_LOADES1G_NS4_39AutoVectorizingCopyWithAssumedAlignmentILi128EEENS4_14SM90_TMA_STOREES1G_S25_S25_EEEvvEEEEvNT_6ParamsE,"a",@progbits
	.sectionflags	@""
	.align	4
.nv.constant0._ZN7cutlass13device_kernelINS_4gemm6kernel13GemmUniversalIN4cute5tupleIJiiiiEEENS1_10collective13CollectiveMmaINS1_35MainloopSm100TmaUmmaWarpSpecializedILi16ELi2ELi4ENS5_IJNS4_1CILi2EEENSA_ILi4EEENSA_ILi1EEEEEEEENS5_IJNSA_ILi256EEENSA_ILi128EEENSA_ILi64EEEEEENS_12float_e4m3_tENS5_IJlSD_lEEESK_SL_NS4_8TiledMMAINS4_8MMA_AtomIJNS4_10MMA_TraitsINS4_25SM100_MMA_F8F6F4_2x1SM_SSEJSK_SK_fSG_SH_NS4_17integral_constantINS4_4UMMA5MajorELSS_0EEEST_NSQ_INSR_7ScaleInELSU_0EEESV_EEEEEENS4_6LayoutINS5_IJSD_SD_SD_EEENS5_IJNSA_ILi0EEES10_S10_EEEEENS5_IJNS4_10UnderscoreES13_S13_EEEEENS4_28SM100_TMA_2SM_LOAD_MULTICASTENS4_14ComposedLayoutINS4_7SwizzleILi2ELi4ELi3EEENS4_18smem_ptr_flag_bitsILi8EEENSY_INS5_IJNSA_ILi8EEESI_EEENS5_IJSI_SD_EEEEEEEvNS4_8identityENS4_18SM100_TMA_2SM_LOADES1G_vS1H_EENS_8epilogue10collective18CollectiveEpilogueINS1K_23Sm100TmaWarpSpecializedILi2ELi2ELi64ELb0ELb0EEEJNS5_IJSH_SH_SI_EEENS5_IJNSY_ISH_SD_EENSY_ISI_SD_EEEEESK_SL_SK_SL_NS1K_6fusion15FusionCallbacksIS1O_NS1T_17LinearCombinationISK_fSK_fLNS_15FloatRoundStyleE2EEES1P_S1S_JEEENS4_5SM1004TMEM4LOAD26SM100_TMEM_LOAD_32dp32b64xENS4_13SM90_TMA_LOADES1G_NS4_39AutoVectorizingCopyWithAssumedAlignmentILi128EEENS4_14SM90_TMA_STOREES1G_S25_S25_EEEvvEEEEvNT_6ParamsE:
	.zero		2944


//--------------------- SYMBOLS --------------------------

	.type		.nv.reservedSmem.offset0,@object
	.size		.nv.reservedSmem.offset0,0x4
	.type		.nv.reservedSmem.cap,@object
	.size		.nv.reservedSmem.cap,0x4
	.type		__assertfail,@function
